	.target	sm_90a

	.elftype	@"ET_EXEC"


//--------------------- .note.nv.tkinfo           --------------------------
	.section	.note.nv.tkinfo,"",@"SHT_NOTE"
	.sectionflags	@"SHF_NOTE_NV_TKINFO"
	.tkinfo
        /*0018*/ 	.word	0x00000002
        /*0030*/ 	.string	""
        /*0030*/ 	.string	"ptxas"
        /*0030*/ 	.string	"Cuda compilation tools, release 13.0, V13.0.88"
        /*0030*/ 	.string	"Build cuda_13.0.r13.0/compiler.36424714_0"
        /*0030*/ 	.string	"-v  -suppress-debug-info  -lineinfo  -arch sm_90a "



//--------------------- .note.nv.cuinfo           --------------------------
	.section	.note.nv.cuinfo,"",@"SHT_NOTE"
	.sectionflags	@"SHF_NOTE_NV_CUINFO"
        /*0018*/ 	.short	0x0002
        /*001a*/ 	.short	0x005a
        /*001c*/ 	.short	0x0082
	.zero		2


//--------------------- .nv.info                  --------------------------
	.section	.nv.info,"",@"SHT_CUDA_INFO"
	.align	4


	//----- nvinfo : EIATTR_REGCOUNT
	.align		4
        /*0000*/ 	.byte	0x04, 0x2f
        /*0002*/ 	.short	(.L_1 - .L_0)
	.align		4
.L_0:
        /*0004*/ 	.word	index@(matmul_kernel)
        /*0008*/ 	.word	0x000000f1


	//----- nvinfo : EIATTR_FRAME_SIZE
	.align		4
.L_1:
        /*000c*/ 	.byte	0x04, 0x11
        /*000e*/ 	.short	(.L_3 - .L_2)
	.align		4
.L_2:
        /*0010*/ 	.word	index@(matmul_kernel)
        /*0014*/ 	.word	0x00000000


	//----- nvinfo : EIATTR_MIN_STACK_SIZE
	.align		4
.L_3:
        /*0018*/ 	.byte	0x04, 0x12
        /*001a*/ 	.short	(.L_5 - .L_4)
	.align		4
.L_4:
        /*001c*/ 	.word	index@(matmul_kernel)
        /*0020*/ 	.word	0x00000000
.L_5:


//--------------------- .nv.compat                --------------------------
	.section	.nv.compat,"",@"SHT_CUDA_COMPAT_INFO"
	.align	4
        /*0000*/ 	.byte	0x02, 0x09, 0x01, 0x00, 0x02, 0x02, 0x04, 0x00, 0x02, 0x05, 0x05, 0x00, 0x03, 0x07, 0x01, 0x01
        /*0010*/ 	.byte	0x02, 0x03, 0x00, 0x00, 0x02, 0x06, 0x01, 0x00, 0x04, 0x0b, 0x08, 0x00, 0x00, 0x00, 0x00, 0x00
        /*0020*/ 	.byte	0x00, 0x00, 0x00, 0x00


//--------------------- .nv.info.matmul_kernel    --------------------------
	.section	.nv.info.matmul_kernel,"",@"SHT_CUDA_INFO"
	.sectionflags	@""
	.align	4


	//----- nvinfo : EIATTR_CUDA_API_VERSION
	.align		4
        /*0000*/ 	.byte	0x04, 0x37
        /*0002*/ 	.short	(.L_7 - .L_6)
.L_6:
        /*0004*/ 	.word	0x00000082


	//----- nvinfo : EIATTR_KPARAM_INFO
	.align		4
.L_7:
        /*0008*/ 	.byte	0x04, 0x17
        /*000a*/ 	.short	(.L_9 - .L_8)
.L_8:
        /*000c*/ 	.word	0x00000000
        /*0010*/ 	.short	0x000d
        /*0012*/ 	.short	0x0048
        /*0014*/ 	.byte	0x00, 0xf4, 0x21, 0x00


	//----- nvinfo : EIATTR_KPARAM_INFO
	.align		4
.L_9:
        /*0018*/ 	.byte	0x04, 0x17
        /*001a*/ 	.short	(.L_11 - .L_10)
.L_10:
        /*001c*/ 	.word	0x00000000
        /*0020*/ 	.short	0x000c
        /*0022*/ 	.short	0x0040
        /*0024*/ 	.byte	0x00, 0xf4, 0x21, 0x00


	//----- nvinfo : EIATTR_KPARAM_INFO
	.align		4
.L_11:
        /*0028*/ 	.byte	0x04, 0x17
        /*002a*/ 	.short	(.L_13 - .L_12)
.L_12:
        /*002c*/ 	.word	0x00000000
        /*0030*/ 	.short	0x000b
        /*0032*/ 	.short	0x0038
        /*0034*/ 	.byte	0x00, 0xf0, 0x11, 0x00


	//----- nvinfo : EIATTR_KPARAM_INFO
	.align		4
.L_13:
        /*0038*/ 	.byte	0x04, 0x17
        /*003a*/ 	.short	(.L_15 - .L_14)
.L_14:
        /*003c*/ 	.word	0x00000000
        /*0040*/ 	.short	0x000a
        /*0042*/ 	.short	0x0034
        /*0044*/ 	.byte	0x00, 0xf0, 0x11, 0x00


	//----- nvinfo : EIATTR_KPARAM_INFO
	.align		4
.L_15:
        /*0048*/ 	.byte	0x04, 0x17
        /*004a*/ 	.short	(.L_17 - .L_16)
.L_16:
        /*004c*/ 	.word	0x00000000
        /*0050*/ 	.short	0x0009
        /*0052*/ 	.short	0x0030
        /*0054*/ 	.byte	0x00, 0xf0, 0x11, 0x00


	//----- nvinfo : EIATTR_KPARAM_INFO
	.align		4
.L_17:
        /*0058*/ 	.byte	0x04, 0x17
        /*005a*/ 	.short	(.L_19 - .L_18)
.L_18:
        /*005c*/ 	.word	0x00000000
        /*0060*/ 	.short	0x0008
        /*0062*/ 	.short	0x002c
        /*0064*/ 	.byte	0x00, 0xf0, 0x11, 0x00


	//----- nvinfo : EIATTR_KPARAM_INFO
	.align		4
.L_19:
        /*0068*/ 	.byte	0x04, 0x17
        /*006a*/ 	.short	(.L_21 - .L_20)
.L_20:
        /*006c*/ 	.word	0x00000000
        /*0070*/ 	.short	0x0007
        /*0072*/ 	.short	0x0028
        /*0074*/ 	.byte	0x00, 0xf0, 0x11, 0x00


	//----- nvinfo : EIATTR_KPARAM_INFO
	.align		4
.L_21:
        /*0078*/ 	.byte	0x04, 0x17
        /*007a*/ 	.short	(.L_23 - .L_22)
.L_22:
        /*007c*/ 	.word	0x00000000
        /*0080*/ 	.short	0x0006
        /*0082*/ 	.short	0x0024
        /*0084*/ 	.byte	0x00, 0xf0, 0x11, 0x00


	//----- nvinfo : EIATTR_KPARAM_INFO
	.align		4
.L_23:
        /*0088*/ 	.byte	0x04, 0x17
        /*008a*/ 	.short	(.L_25 - .L_24)
.L_24:
        /*008c*/ 	.word	0x00000000
        /*0090*/ 	.short	0x0005
        /*0092*/ 	.short	0x0020
        /*0094*/ 	.byte	0x00, 0xf0, 0x11, 0x00


	//----- nvinfo : EIATTR_KPARAM_INFO
	.align		4
.L_25:
        /*0098*/ 	.byte	0x04, 0x17
        /*009a*/ 	.short	(.L_27 - .L_26)
.L_26:
        /*009c*/ 	.word	0x00000000
        /*00a0*/ 	.short	0x0004
        /*00a2*/ 	.short	0x001c
        /*00a4*/ 	.byte	0x00, 0xf0, 0x11, 0x00


	//----- nvinfo : EIATTR_KPARAM_INFO
	.align		4
.L_27:
        /*00a8*/ 	.byte	0x04, 0x17
        /*00aa*/ 	.short	(.L_29 - .L_28)
.L_28:
        /*00ac*/ 	.word	0x00000000
        /*00b0*/ 	.short	0x0003
        /*00b2*/ 	.short	0x0018
        /*00b4*/ 	.byte	0x00, 0xf0, 0x11, 0x00


	//----- nvinfo : EIATTR_KPARAM_INFO
	.align		4
.L_29:
        /*00b8*/ 	.byte	0x04, 0x17
        /*00ba*/ 	.short	(.L_31 - .L_30)
.L_30:
        /*00bc*/ 	.word	0x00000000
        /*00c0*/ 	.short	0x0002
        /*00c2*/ 	.short	0x0010
        /*00c4*/ 	.byte	0x00, 0xf4, 0x21, 0x00


	//----- nvinfo : EIATTR_KPARAM_INFO
	.align		4
.L_31:
        /*00c8*/ 	.byte	0x04, 0x17
        /*00ca*/ 	.short	(.L_33 - .L_32)
.L_32:
        /*00cc*/ 	.word	0x00000000
        /*00d0*/ 	.short	0x0001
        /*00d2*/ 	.short	0x0008
        /*00d4*/ 	.byte	0x00, 0xf4, 0x21, 0x00


	//----- nvinfo : EIATTR_KPARAM_INFO
	.align		4
.L_33:
        /*00d8*/ 	.byte	0x04, 0x17
        /*00da*/ 	.short	(.L_35 - .L_34)
.L_34:
        /*00dc*/ 	.word	0x00000000
        /*00e0*/ 	.short	0x0000
        /*00e2*/ 	.short	0x0000
        /*00e4*/ 	.byte	0x00, 0xf4, 0x21, 0x00


	//----- nvinfo : EIATTR_EXPLICIT_CLUSTER
	.align		4
.L_35:
        /*00e8*/ 	.byte	0x01, 0x3e
	.zero		2


	//----- nvinfo : EIATTR_CTA_PER_CLUSTER
	.align		4
        /*00ec*/ 	.byte	0x04, 0x3d
        /*00ee*/ 	.short	(.L_37 - .L_36)
.L_36:
        /*00f0*/ 	.word	0x00000004
        /*00f4*/ 	.word	0x00000001
        /*00f8*/ 	.word	0x00000001


	//----- nvinfo : EIATTR_SPARSE_MMA_MASK
	.align		4
.L_37:
        /*00fc*/ 	.byte	0x03, 0x50
        /*00fe*/ 	.short	0x0000


	//----- nvinfo : EIATTR_MAXREG_COUNT
	.align		4
        /*0100*/ 	.byte	0x03, 0x1b
        /*0102*/ 	.short	0x00ff


	//----- nvinfo : EIATTR_NUM_BARRIERS
	.align		4
        /*0104*/ 	.byte	0x02, 0x4c
        /*0106*/ 	.byte	0x01
	.zero		1


	//----- nvinfo : EIATTR_MERCURY_ISA_VERSION
	.align		4
        /*0108*/ 	.byte	0x03, 0x5f
        /*010a*/ 	.short	0x0101


	//----- nvinfo : EIATTR_EXIT_INSTR_OFFSETS
	.align		4
        /*010c*/ 	.byte	0x04, 0x1c
        /*010e*/ 	.short	(.L_39 - .L_38)


	//   ....[0]....
.L_38:
        /*0110*/ 	.word	0x000062b0


	//   ....[1]....
        /*0114*/ 	.word	0x000062d0


	//----- nvinfo : EIATTR_REQNTID
	.align		4
.L_39:
        /*0118*/ 	.byte	0x04, 0x10
        /*011a*/ 	.short	(.L_41 - .L_40)
.L_40:
        /*011c*/ 	.word	0x00000080
        /*0120*/ 	.word	0x00000001
        /*0124*/ 	.word	0x00000001


	//----- nvinfo : EIATTR_CBANK_PARAM_SIZE
	.align		4
.L_41:
        /*0128*/ 	.byte	0x03, 0x19
        /*012a*/ 	.short	0x0050


	//----- nvinfo : EIATTR_PARAM_CBANK
	.align		4
        /*012c*/ 	.byte	0x04, 0x0a
        /*012e*/ 	.short	(.L_43 - .L_42)
	.align		4
.L_42:
        /*0130*/ 	.word	index@(.nv.constant0.matmul_kernel)
        /*0134*/ 	.short	0x0210
        /*0136*/ 	.short	0x0050


	//----- nvinfo : EIATTR_SW_WAR
	.align		4
.L_43:
        /*0138*/ 	.byte	0x04, 0x36
        /*013a*/ 	.short	(.L_45 - .L_44)
.L_44:
        /*013c*/ 	.word	0x00000008
.L_45:


//--------------------- .nv.callgraph             --------------------------
	.section	.nv.callgraph,"",@"SHT_CUDA_CALLGRAPH"
	.align	4
	.sectionentsize	8
	.align		4
        /*0000*/ 	.word	0x00000000
	.align		4
        /*0004*/ 	.word	0xffffffff
	.align		4
        /*0008*/ 	.word	0x00000000
	.align		4
        /*000c*/ 	.word	0xfffffffe
	.align		4
        /*0010*/ 	.word	0x00000000
	.align		4
        /*0014*/ 	.word	0xfffffffd
	.align		4
        /*0018*/ 	.word	0x00000000
	.align		4
        /*001c*/ 	.word	0xfffffffc


//--------------------- .text.matmul_kernel       --------------------------
	.section	.text.matmul_kernel,"ax",@progbits
	.align	128
        .global         matmul_kernel
        .type           matmul_kernel,@function
        .size           matmul_kernel,(.L_x_3 - matmul_kernel)
        .other          matmul_kernel,@"STO_CUDA_ENTRY STV_DEFAULT"
matmul_kernel:
.text.matmul_kernel:
[----:B------:R-:W-:Y:S08]  /*0000*/  LDC R1, c[0x0][0x28] ;  /* 0x00000a00ff017b82 */ /* 0x000ff00000000800 */
[----:B------:R-:W1:Y:S01]  /*0010*/  LDC.64 R130, c[0x0][0x228] ;  /* 0x00008a00ff827b82 */ /* 0x000e620000000a00 */
[----:B------:R-:W2:Y:S01]  /*0020*/  S2R R53, SR_TID.X ;  /* 0x0000000000357919 */ /* 0x000ea20000002100 */
[----:B------:R-:W-:Y:S01]  /*0030*/  ULDC.64 UR8, c[0x0][0x210] ;  /* 0x0000840000087ab9 */ /* 0x000fe20000000a00 */
[----:B------:R-:W-:Y:S01]  /*0040*/  ULDC.64 UR10, c[0x0][0x218] ;  /* 0x00008600000a7ab9 */ /* 0x000fe20000000a00 */
[----:B------:R-:W-:-:S04]  /*0050*/  ULDC.64 UR14, c[0x0][0x208] ;  /* 0x00008200000e7ab9 */ /* 0x000fc80000000a00 */
[----:B------:R-:W3:Y:S08]  /*0060*/  S2UR UR4, SR_CTAID.X ;  /* 0x00000000000479c3 */ /* 0x000ef00000002500 */
[----:B------:R-:W4:Y:S01]  /*0070*/  S2UR UR5, SR_CgaCtaId ;  /* 0x00000000000579c3 */ /* 0x000f220000008800 */
[----:B-1----:R-:W-:Y:S01]  /*0080*/  VIADD R0, R131, 0x7f ;  /* 0x0000007f83007836 */ /* 0x002fe20000000000 */
[----:B------:R-:W-:-:S06]  /*0090*/  IABS R50, R131 ;  /* 0x0000008300327213 */ /* 0x000fcc0000000000 */
[----:B------:R-:W1:Y:S01]  /*00a0*/  LDC.64 R124, c[0x0][0x238] ;  /* 0x00008e00ff7c7b82 */ /* 0x000e620000000a00 */
[----:B------:R-:W-:Y:S02]  /*00b0*/  IABS R19, R130 ;  /* 0x0000008200137213 */ /* 0x000fe40000000000 */
[----:B------:R-:W-:Y:S02]  /*00c0*/  SHF.R.S32.HI R3, RZ, 0x1f, R0 ;  /* 0x0000001fff037819 */ /* 0x000fe40000011400 */
[----:B---3--:R-:W-:Y:S01]  /*00d0*/  I2FP.F32.U32 R5, UR4 ;  /* 0x0000000400057c45 */ /* 0x008fe20008201000 */
[----:B------:R-:W-:Y:S01]  /*00e0*/  ULDC UR4, c[0x0][0x150] ;  /* 0x0000540000047ab9 */ /* 0x000fe20000000800 */
[----:B------:R-:W-:Y:S01]  /*00f0*/  LEA.HI R3, R3, R0, RZ, 0x7 ;  /* 0x0000000003037211 */ /* 0x000fe200078f38ff */
[----:B--2---:R-:W-:Y:S01]  /*0100*/  IMAD.SHL.U32 R86, R53, 0x80, RZ ;  /* 0x0000008035567824 */ /* 0x004fe200078e00ff */
[----:B------:R-:W2:Y:S01]  /*0110*/  LDC.64 R154, c[0x0][0x230] ;  /* 0x00008c00ff9a7b82 */ /* 0x000ea20000000a00 */
[----:B------:R-:W-:Y:S01]  /*0120*/  FMUL R5, R5, UR4 ;  /* 0x0000000405057c20 */ /* 0x000fe20008400000 */
[----:B------:R-:W-:Y:S01]  /*0130*/  SHF.R.S32.HI R3, RZ, 0x7, R3 ;  /* 0x00000007ff037819 */ /* 0x000fe20000011403 */
[C---:B------:R-:W-:Y:S01]  /*0140*/  IMAD.SHL.U32 R215, R53.reuse, 0x4, RZ ;  /* 0x0000000435d77824 */ /* 0x040fe200078e00ff */
[----:B------:R-:W-:-:S03]  /*0150*/  LEA.HI R51, R53, 0x1e, RZ, 0x1a ;  /* 0x0000001e35337811 */ /* 0x000fc600078fd0ff */
[----:B------:R-:W-:Y:S01]  /*0160*/  IMAD.SHL.U32 R4, R3, 0x8, RZ ;  /* 0x0000000803047824 */ /* 0x000fe200078e00ff */
[----:B------:R-:W3:Y:S04]  /*0170*/  F2I.U32.TRUNC.NTZ R5, R5 ;  /* 0x0000000500057305 */ /* 0x000ee8000020f000 */
[----:B------:R-:W-:Y:S01]  /*0180*/  IABS R7, R4 ;  /* 0x0000000400077213 */ /* 0x000fe20000000000 */
[----:B-1----:R-:W-:-:S03]  /*0190*/  IMAD R96, R51, R124, RZ ;  /* 0x0000007c33607224 */ /* 0x002fc600078e02ff */
[----:B------:R-:W1:Y:S01]  /*01a0*/  I2F.RP R0, R7 ;  /* 0x0000000700007306 */ /* 0x000e620000209400 */
[----:B---3--:R-:W-:Y:S01]  /*01b0*/  IABS R11, R5 ;  /* 0x00000005000b7213 */ /* 0x008fe20000000000 */
[C---:B--2---:R-:W-:Y:S02]  /*01c0*/  VIADD R104, R154.reuse, 0x3f ;  /* 0x0000003f9a687836 */ /* 0x044fe40000000000 */
[----:B------:R-:W-:-:S04]  /*01d0*/  VIADD R92, R154, 0xffffffc0 ;  /* 0xffffffc09a5c7836 */ /* 0x000fc80000000000 */
[----:B-1----:R-:W1:Y:S02]  /*01e0*/  MUFU.RCP R0, R0 ;  /* 0x0000000000007308 */ /* 0x002e640000001000 */
[----:B-1----:R-:W-:Y:S01]  /*01f0*/  VIADD R2, R0, 0xffffffe ;  /* 0x0ffffffe00027836 */ /* 0x002fe20000000000 */
[----:B------:R-:W-:-:S05]  /*0200*/  IABS R0, R4 ;  /* 0x0000000400007213 */ /* 0x000fca0000000000 */
[----:B------:R1:W2:Y:S01]  /*0210*/  F2I.FTZ.U32.TRUNC.NTZ R3, R2 ;  /* 0x0000000200037305 */ /* 0x0002a2000021f000 */
[----:B------:R-:W-:Y:S02]  /*0220*/  IMAD.MOV R0, RZ, RZ, -R0 ;  /* 0x000000ffff007224 */ /* 0x000fe400078e0a00 */
[----:B-1----:R-:W-:Y:S02]  /*0230*/  IMAD.MOV.U32 R2, RZ, RZ, RZ ;  /* 0x000000ffff027224 */ /* 0x002fe400078e00ff */
[----:B--2---:R-:W-:-:S04]  /*0240*/  IMAD.MOV R6, RZ, RZ, -R3 ;  /* 0x000000ffff067224 */ /* 0x004fc800078e0a03 */
[----:B------:R-:W-:-:S04]  /*0250*/  IMAD R9, R6, R7, RZ ;  /* 0x0000000706097224 */ /* 0x000fc800078e02ff */
[----:B------:R-:W-:-:S06]  /*0260*/  IMAD.HI.U32 R2, R3, R9, R2 ;  /* 0x0000000903027227 */ /* 0x000fcc00078e0002 */
[----:B------:R-:W-:-:S04]  /*0270*/  IMAD.HI.U32 R2, R2, R11, RZ ;  /* 0x0000000b02027227 */ /* 0x000fc800078e00ff */
[----:B------:R-:W-:-:S05]  /*0280*/  IMAD R0, R2, R0, R11 ;  /* 0x0000000002007224 */ /* 0x000fca00078e020b */
[----:B------:R-:W-:-:S13]  /*0290*/  ISETP.GT.U32.AND P1, PT, R7, R0, PT ;  /* 0x000000000700720c */ /* 0x000fda0003f24070 */
[----:B------:R-:W-:Y:S02]  /*02a0*/  @!P1 IMAD.IADD R0, R0, 0x1, -R7 ;  /* 0x0000000100009824 */ /* 0x000fe400078e0a07 */
[----:B------:R-:W-:Y:S01]  /*02b0*/  @!P1 VIADD R2, R2, 0x1 ;  /* 0x0000000102029836 */ /* 0x000fe20000000000 */
[----:B------:R-:W-:Y:S02]  /*02c0*/  ISETP.NE.AND P1, PT, R4, RZ, PT ;  /* 0x000000ff0400720c */ /* 0x000fe40003f25270 */
[----:B------:R-:W-:Y:S02]  /*02d0*/  ISETP.GE.U32.AND P0, PT, R0, R7, PT ;  /* 0x000000070000720c */ /* 0x000fe40003f06070 */
[----:B------:R-:W-:-:S04]  /*02e0*/  LOP3.LUT R0, R5, R4, RZ, 0x3c, !PT ;  /* 0x0000000405007212 */ /* 0x000fc800078e3cff */
[----:B------:R-:W-:Y:S01]  /*02f0*/  ISETP.GE.AND P2, PT, R0, RZ, PT ;  /* 0x000000ff0000720c */ /* 0x000fe20003f46270 */
[----:B------:R-:W-:-:S05]  /*0300*/  VIADD R0, R130, 0x3f ;  /* 0x0000003f82007836 */ /* 0x000fca0000000000 */
[----:B------:R-:W-:Y:S01]  /*0310*/  SHF.R.S32.HI R3, RZ, 0x1f, R0 ;  /* 0x0000001fff037819 */ /* 0x000fe20000011400 */
[----:B------:R-:W-:-:S03]  /*0320*/  @P0 VIADD R2, R2, 0x1 ;  /* 0x0000000102020836 */ /* 0x000fc60000000000 */
[----:B------:R-:W-:-:S03]  /*0330*/  LEA.HI R3, R3, R0, RZ, 0x6 ;  /* 0x0000000003037211 */ /* 0x000fc600078f30ff */
[----:B------:R-:W-:Y:S01]  /*0340*/  @!P2 IMAD.MOV R2, RZ, RZ, -R2 ;  /* 0x000000ffff02a224 */ /* 0x000fe200078e0a02 */
[----:B------:R-:W-:-:S05]  /*0350*/  @!P1 LOP3.LUT R2, RZ, R4, RZ, 0x33, !PT ;  /* 0x00000004ff029212 */ /* 0x000fca00078e33ff */
[----:B------:R-:W-:Y:S02]  /*0360*/  IMAD.SHL.U32 R24, R2, 0x8, RZ ;  /* 0x0000000802187824 */ /* 0x000fe400078e00ff */
[----:B------:R-:W-:-:S03]  /*0370*/  IMAD.MOV R2, RZ, RZ, -R2 ;  /* 0x000000ffff027224 */ /* 0x000fc600078e0a02 */
[----:B------:R-:W-:Y:S01]  /*0380*/  LEA.HI.SX32 R3, R3, -R24, 0x1a ;  /* 0x8000001803037211 */ /* 0x000fe200078fd2ff */
[----:B------:R-:W-:-:S03]  /*0390*/  IMAD R13, R4, R2, R5 ;  /* 0x00000002040d7224 */ /* 0x000fc600078e0205 */
[----:B------:R-:W-:Y:S02]  /*03a0*/  VIMNMX R8, R3, 0x8, PT ;  /* 0x0000000803087848 */ /* 0x000fe40003fe0100 */
[----:B------:R-:W-:Y:S02]  /*03b0*/  IABS R9, R13 ;  /* 0x0000000d00097213 */ /* 0x000fe40000000000 */
[-C--:B------:R-:W-:Y:S02]  /*03c0*/  IABS R7, R8.reuse ;  /* 0x0000000800077213 */ /* 0x080fe40000000000 */
[----:B------:R-:W-:Y:S02]  /*03d0*/  IABS R4, R8 ;  /* 0x0000000800047213 */ /* 0x000fe40000000000 */
[----:B------:R-:W1:Y:S01]  /*03e0*/  I2F.RP R0, R7 ;  /* 0x0000000700007306 */ /* 0x000e620000209400 */
[C---:B------:R-:W-:Y:S02]  /*03f0*/  R2UR UR4, R8.reuse ;  /* 0x00000000080472ca */ /* 0x040fe400000e0000 */
[----:B------:R-:W-:-:S11]  /*0400*/  R2UR UR7, R8 ;  /* 0x00000000080772ca */ /* 0x000fd600000e0000 */
[----:B------:R-:W-:Y:S01]  /*0410*/  UISETP.NE.AND UP0, UPT, UR4, URZ, UPT ;  /* 0x0000003f0400728c */ /* 0x000fe2000bf05270 */
[----:B-1----:R-:W1:Y:S01]  /*0420*/  MUFU.RCP R0, R0 ;  /* 0x0000000000007308 */ /* 0x002e620000001000 */
[----:B----4-:R-:W-:-:S04]  /*0430*/  USHF.L.U32 UR4, UR5, 0x5, URZ ;  /* 0x0000000505047899 */ /* 0x010fc8000800063f */
[----:B------:R-:W-:Y:S01]  /*0440*/  ULOP3.LUT UR4, UR4, 0x60, URZ, 0xc0, !UPT ;  /* 0x0000006004047892 */ /* 0x000fe2000f8ec03f */
[----:B-1----:R-:W-:Y:S02]  /*0450*/  VIADD R3, R0, 0xffffffe ;  /* 0x0ffffffe00037836 */ /* 0x002fe40000000000 */
[----:B------:R-:W-:Y:S02]  /*0460*/  IMAD.MOV R0, RZ, RZ, -R4 ;  /* 0x000000ffff007224 */ /* 0x000fe400078e0a04 */
[----:B------:R-:W1:Y:S08]  /*0470*/  I2F.RP R4, R50 ;  /* 0x0000003200047306 */ /* 0x000e700000209400 */
[----:B------:R-:W2:Y:S08]  /*0480*/  F2I.FTZ.U32.TRUNC.NTZ R3, R3 ;  /* 0x0000000300037305 */ /* 0x000eb0000021f000 */
[----:B-1----:R-:W1:Y:S01]  /*0490*/  MUFU.RCP R4, R4 ;  /* 0x0000000400047308 */ /* 0x002e620000001000 */
[----:B--2---:R-:W-:-:S04]  /*04a0*/  IMAD.MOV R6, RZ, RZ, -R3 ;  /* 0x000000ffff067224 */ /* 0x004fc800078e0a03 */
[----:B------:R-:W-:-:S04]  /*04b0*/  IMAD.MOV.U32 R2, RZ, RZ, R6 ;  /* 0x000000ffff027224 */ /* 0x000fc800078e0006 */
[----:B------:R-:W-:Y:S02]  /*04c0*/  IMAD R5, R2, R7, RZ ;  /* 0x0000000702057224 */ /* 0x000fe400078e02ff */
[----:B------:R-:W-:Y:S02]  /*04d0*/  IMAD.MOV.U32 R2, RZ, RZ, RZ ;  /* 0x000000ffff027224 */ /* 0x000fe400078e00ff */
[----:B-1----:R-:W-:Y:S02]  /*04e0*/  VIADD R6, R4, 0xffffffe ;  /* 0x0ffffffe04067836 */ /* 0x002fe40000000000 */
[----:B------:R-:W-:Y:S02]  /*04f0*/  IMAD.HI.U32 R2, R3, R5, R2 ;  /* 0x0000000503027227 */ /* 0x000fe400078e0002 */
[----:B------:R-:W1:Y:S04]  /*0500*/  I2F.RP R3, R19 ;  /* 0x0000001300037306 */ /* 0x000e680000209400 */
[----:B------:R-:W-:-:S04]  /*0510*/  IMAD.HI.U32 R2, R2, R9, RZ ;  /* 0x0000000902027227 */ /* 0x000fc800078e00ff */
[----:B------:R-:W-:Y:S01]  /*0520*/  IMAD R0, R2, R0, R9 ;  /* 0x0000000002007224 */ /* 0x000fe200078e0209 */
[----:B------:R-:W-:-:S04]  /*0530*/  LOP3.LUT R9, R53, 0x40, RZ, 0xc0, !PT ;  /* 0x0000004035097812 */ /* 0x000fc800078ec0ff */
[----:B------:R-:W-:Y:S01]  /*0540*/  ISETP.GT.U32.AND P1, PT, R7, R0, PT ;  /* 0x000000000700720c */ /* 0x000fe20003f24070 */
[----:B-1----:R-:W1:-:S12]  /*0550*/  MUFU.RCP R3, R3 ;  /* 0x0000000300037308 */ /* 0x002e580000001000 */
[----:B------:R-:W-:Y:S02]  /*0560*/  @!P1 IMAD.IADD R0, R0, 0x1, -R7 ;  /* 0x0000000100009824 */ /* 0x000fe400078e0a07 */
[----:B------:R-:W-:-:S03]  /*0570*/  @!P1 VIADD R2, R2, 0x1 ;  /* 0x0000000102029836 */ /* 0x000fc60000000000 */
[----:B------:R-:W-:Y:S01]  /*0580*/  ISETP.GE.U32.AND P0, PT, R0, R7, PT ;  /* 0x000000070000720c */ /* 0x000fe20003f06070 */
[----:B-1----:R-:W-:Y:S01]  /*0590*/  VIADD R4, R3, 0xffffffe ;  /* 0x0ffffffe03047836 */ /* 0x002fe20000000000 */
[----:B------:R-:W-:Y:S01]  /*05a0*/  LOP3.LUT R0, R13, R8, RZ, 0x3c, !PT ;  /* 0x000000080d007212 */ /* 0x000fe200078e3cff */
[----:B------:R1:W2:Y:S03]  /*05b0*/  F2I.FTZ.U32.TRUNC.NTZ R7, R6 ;  /* 0x0000000600077305 */ /* 0x0002a6000021f000 */
[----:B------:R-:W-:Y:S02]  /*05c0*/  ISETP.GE.AND P2, PT, R0, RZ, PT ;  /* 0x000000ff0000720c */ /* 0x000fe40003f46270 */
[----:B------:R-:W-:-:S03]  /*05d0*/  SHF.R.U32.HI R0, RZ, 0x6, R53 ;  /* 0x00000006ff007819 */ /* 0x000fc60000011635 */
[----:B------:R-:W3:Y:S01]  /*05e0*/  F2I.FTZ.U32.TRUNC.NTZ R5, R4 ;  /* 0x0000000400057305 */ /* 0x000ee2000021f000 */
[----:B------:R-:W-:Y:S01]  /*05f0*/  SGXT.U32 R3, R0, 0x1 ;  /* 0x000000010003781a */ /* 0x000fe20000000000 */
[----:B------:R-:W-:Y:S02]  /*0600*/  @P0 VIADD R2, R2, 0x1 ;  /* 0x0000000102020836 */ /* 0x000fe40000000000 */
[----:B-1----:R-:W-:Y:S01]  /*0610*/  IMAD.MOV.U32 R6, RZ, RZ, RZ ;  /* 0x000000ffff067224 */ /* 0x002fe200078e00ff */
[C---:B------:R-:W-:Y:S01]  /*0620*/  LOP3.LUT R55, R3.reuse, 0x22, RZ, 0xfc, !PT ;  /* 0x0000002203377812 */ /* 0x040fe200078efcff */
[----:B--2---:R-:W-:Y:S01]  /*0630*/  IMAD.MOV R11, RZ, RZ, -R7 ;  /* 0x000000ffff0b7224 */ /* 0x004fe200078e0a07 */
[C---:B------:R-:W-:Y:S01]  /*0640*/  LOP3.LUT R57, R3.reuse, 0x4, RZ, 0xfc, !PT ;  /* 0x0000000403397812 */ /* 0x040fe200078efcff */
[----:B------:R-:W-:Y:S01]  /*0650*/  @!P2 IMAD.MOV R2, RZ, RZ, -R2 ;  /* 0x000000ffff02a224 */ /* 0x000fe200078e0a02 */
[----:B------:R-:W-:Y:S01]  /*0660*/  LOP3.LUT R73, R3, 0x2a, RZ, 0xfc, !PT ;  /* 0x0000002a03497812 */ /* 0x000fe200078efcff */
[----:B------:R-:W-:Y:S01]  /*0670*/  IMAD R11, R11, R50, RZ ;  /* 0x000000320b0b7224 */ /* 0x000fe200078e02ff */
[----:B------:R-:W-:-:S02]  /*0680*/  LOP3.LUT R75, R3, 0xc, RZ, 0xfc, !PT ;  /* 0x0000000c034b7812 */ /* 0x000fc400078efcff */
[----:B------:R-:W-:Y:S01]  /*0690*/  R2UR UR6, R2 ;  /* 0x00000000020672ca */ /* 0x000fe200000e0000 */
[----:B------:R-:W-:Y:S01]  /*06a0*/  IMAD.HI.U32 R11, R7, R11, R6 ;  /* 0x0000000b070b7227 */ /* 0x000fe200078e0006 */
[----:B------:R-:W-:Y:S02]  /*06b0*/  LOP3.LUT R6, R86, 0x1f80, RZ, 0xc0, !PT ;  /* 0x00001f8056067812 */ /* 0x000fe400078ec0ff */
[----:B------:R-:W-:Y:S01]  /*06c0*/  LOP3.LUT R77, R3, 0x2c, RZ, 0xfc, !PT ;  /* 0x0000002c034d7812 */ /* 0x000fe200078efcff */
[----:B---3--:R-:W-:Y:S01]  /*06d0*/  IMAD.MOV R10, RZ, RZ, -R5 ;  /* 0x000000ffff0a7224 */ /* 0x008fe200078e0a05 */
[----:B------:R-:W-:Y:S02]  /*06e0*/  LEA.HI R26, R9, R6, RZ, 0x1c ;  /* 0x00000006091a7211 */ /* 0x000fe400078fe0ff */
[C---:B------:R-:W-:Y:S01]  /*06f0*/  LOP3.LUT R79, R3.reuse, 0x10, RZ, 0xfc, !PT ;  /* 0x00000010034f7812 */ /* 0x040fe200078efcff */
[----:B------:R-:W-:Y:S01]  /*0700*/  @!UP0 ULOP3.LUT UR6, URZ, UR7, URZ, 0x33, !UPT ;  /* 0x000000073f068292 */ /* 0x000fe2000f8e333f */
[----:B------:R-:W-:Y:S01]  /*0710*/  IMAD R9, R10, R19, RZ ;  /* 0x000000130a097224 */ /* 0x000fe200078e02ff */
[C---:B------:R-:W-:Y:S01]  /*0720*/  LOP3.LUT R81, R3.reuse, 0x12, RZ, 0xfc, !PT ;  /* 0x0000001203517812 */ /* 0x040fe200078efcff */
[----:B------:R-:W-:Y:S01]  /*0730*/  UMOV UR7, 0x400 ;  /* 0x0000040000077882 */ /* 0x000fe20000000000 */
[----:B------:R-:W-:Y:S01]  /*0740*/  ULEA UR4, UR6, UR4, 0x7 ;  /* 0x0000000406047291 */ /* 0x000fe2000f8e383f */
[C---:B------:R-:W-:Y:S01]  /*0750*/  LOP3.LUT R83, R3.reuse, 0x30, RZ, 0xfc, !PT ;  /* 0x0000003003537812 */ /* 0x040fe200078efcff */
[----:B------:R-:W-:Y:S01]  /*0760*/  ULEA UR7, UR5, UR7, 0x18 ;  /* 0x0000000705077291 */ /* 0x000fe2000f8ec03f */
[----:B------:R-:W-:-:S02]  /*0770*/  LOP3.LUT R85, R3, 0x32, RZ, 0xfc, !PT ;  /* 0x0000003203557812 */ /* 0x000fc400078efcff */
[C---:B------:R-:W-:Y:S02]  /*0780*/  LOP3.LUT R87, R3.reuse, 0x14, RZ, 0xfc, !PT ;  /* 0x0000001403577812 */ /* 0x040fe400078efcff */
[C---:B------:R-:W-:Y:S01]  /*0790*/  LOP3.LUT R0, R3.reuse, UR4, RZ, 0xfc, !PT ;  /* 0x0000000403007c12 */ /* 0x040fe2000f8efcff */
[----:B------:R-:W-:Y:S01]  /*07a0*/  UIADD3 UR4, -UR6, URZ, URZ ;  /* 0x0000003f06047290 */ /* 0x000fe2000fffe13f */
[----:B------:R-:W-:Y:S02]  /*07b0*/  LOP3.LUT R89, R3, 0x16, RZ, 0xfc, !PT ;  /* 0x0000001603597812 */ /* 0x000fe400078efcff */
[----:B------:R-:W-:Y:S02]  /*07c0*/  IABS R21, R0 ;  /* 0x0000000000157213 */ /* 0x000fe40000000000 */
[----:B------:R-:W-:Y:S01]  /*07d0*/  LOP3.LUT R10, R0, 0xa, RZ, 0xfc, !PT ;  /* 0x0000000a000a7812 */ /* 0x000fe200078efcff */
[----:B------:R-:W-:Y:S01]  /*07e0*/  IMAD R6, R8, UR4, R13 ;  /* 0x0000000408067c24 */ /* 0x000fe2000f8e020d */
[C---:B------:R-:W-:Y:S01]  /*07f0*/  LOP3.LUT R2, R0.reuse, 0x2, RZ, 0xfc, !PT ;  /* 0x0000000200027812 */ /* 0x040fe200078efcff */
[----:B------:R-:W-:Y:S01]  /*0800*/  IMAD.HI.U32 R4, R11, R21, RZ ;  /* 0x000000150b047227 */ /* 0x000fe200078e00ff */
[----:B------:R-:W-:Y:S01]  /*0810*/  IABS R31, R10 ;  /* 0x0000000a001f7213 */ /* 0x000fe20000000000 */
[----:B------:R-:W-:Y:S01]  /*0820*/  ULDC UR4, c[0x0][0x240] ;  /* 0x0000900000047ab9 */ /* 0x000fe20000000800 */
[C---:B------:R-:W-:Y:S01]  /*0830*/  LOP3.LUT R22, R0.reuse, 0x1e, RZ, 0xfc, !PT ;  /* 0x0000001e00167812 */ /* 0x040fe200078efcff */
[----:B------:R-:W-:Y:S01]  /*0840*/  IMAD.MOV R8, RZ, RZ, -R4 ;  /* 0x000000ffff087224 */ /* 0x000fe200078e0a04 */
[----:B------:R-:W-:Y:S01]  /*0850*/  IABS R23, R2 ;  /* 0x0000000200177213 */ /* 0x000fe20000000000 */
[----:B------:R-:W-:Y:S01]  /*0860*/  IMAD.MOV.U32 R4, RZ, RZ, RZ ;  /* 0x000000ffff047224 */ /* 0x000fe200078e00ff */
[----:B------:R-:W-:Y:S01]  /*0870*/  LOP3.LUT R12, R0, 0xc, RZ, 0xfc, !PT ;  /* 0x0000000c000c7812 */ /* 0x000fe200078efcff */
[----:B------:R-:W-:Y:S01]  /*0880*/  IMAD R21, R50, R8, R21 ;  /* 0x0000000832157224 */ /* 0x000fe200078e0215 */
[----:B------:R-:W-:Y:S01]  /*0890*/  IABS R47, R22 ;  /* 0x00000016002f7213 */ /* 0x000fe20000000000 */
[----:B------:R-:W-:Y:S01]  /*08a0*/  IMAD.HI.U32 R9, R5, R9, R4 ;  /* 0x0000000905097227 */ /* 0x000fe200078e0004 */
[----:B------:R-:W-:-:S02]  /*08b0*/  LOP3.LUT R4, R0, 0x4, RZ, 0xfc, !PT ;  /* 0x0000000400047812 */ /* 0x000fc400078efcff */
[----:B------:R-:W-:Y:S01]  /*08c0*/  IABS R32, R12 ;  /* 0x0000000c00207213 */ /* 0x000fe20000000000 */
[C---:B------:R-:W-:Y:S01]  /*08d0*/  IMAD.HI.U32 R14, R11.reuse, R31, RZ ;  /* 0x0000001f0b0e7227 */ /* 0x040fe200078e00ff */
[----:B------:R-:W-:Y:S02]  /*08e0*/  IABS R28, R4 ;  /* 0x00000004001c7213 */ /* 0x000fe40000000000 */
[----:B------:R-:W-:Y:S01]  /*08f0*/  ISETP.GT.U32.AND P0, PT, R50, R21, PT ;  /* 0x000000153200720c */ /* 0x000fe20003f04070 */
[----:B------:R-:W-:Y:S01]  /*0900*/  IMAD.IADD R24, R24, 0x1, R6 ;  /* 0x0000000118187824 */ /* 0x000fe200078e0206 */
[C---:B------:R-:W-:Y:S01]  /*0910*/  LOP3.LUT R6, R0.reuse, 0x6, RZ, 0xfc, !PT ;  /* 0x0000000600067812 */ /* 0x040fe200078efcff */
[C---:B------:R-:W-:Y:S01]  /*0920*/  IMAD.HI.U32 R5, R11.reuse, R28, RZ ;  /* 0x0000001c0b057227 */ /* 0x040fe200078e00ff */
[C---:B------:R-:W-:Y:S02]  /*0930*/  LOP3.LUT R20, R0.reuse, 0x14, RZ, 0xfc, !PT ;  /* 0x0000001400147812 */ /* 0x040fe400078efcff */
[----:B------:R-:W-:Y:S01]  /*0940*/  IABS R29, R6 ;  /* 0x00000006001d7213 */ /* 0x000fe20000000000 */
[----:B------:R-:W-:Y:S01]  /*0950*/  IMAD.MOV R5, RZ, RZ, -R5 ;  /* 0x000000ffff057224 */ /* 0x000fe200078e0a05 */
[C---:B------:R-:W-:Y:S01]  /*0960*/  LOP3.LUT R16, R0.reuse, 0x10, RZ, 0xfc, !PT ;  /* 0x0000001000107812 */ /* 0x040fe200078efcff */
[----:B------:R-:W-:Y:S01]  /*0970*/  IMAD.MOV R14, RZ, RZ, -R14 ;  /* 0x000000ffff0e7224 */ /* 0x000fe200078e0a0e */
[----:B------:R-:W-:Y:S01]  /*0980*/  IABS R36, R20 ;  /* 0x0000001400247213 */ /* 0x000fe20000000000 */
[----:B------:R-:W-:Y:S01]  /*0990*/  IMAD.HI.U32 R7, R11, R23, RZ ;  /* 0x000000170b077227 */ /* 0x000fe200078e00ff */
[----:B------:R-:W-:-:S02]  /*09a0*/  LOP3.LUT R8, R0, 0x8, RZ, 0xfc, !PT ;  /* 0x0000000800087812 */ /* 0x000fc400078efcff */
[----:B------:R-:W-:Y:S01]  /*09b0*/  IABS R34, R16 ;  /* 0x0000001000227213 */ /* 0x000fe20000000000 */
[C---:B------:R-:W-:Y:S01]  /*09c0*/  IMAD.HI.U32 R17, R11.reuse, R47, RZ ;  /* 0x0000002f0b117227 */ /* 0x040fe200078e00ff */
[----:B------:R-:W-:Y:S02]  /*09d0*/  IABS R30, R8 ;  /* 0x00000008001e7213 */ /* 0x000fe40000000000 */
[----:B------:R-:W-:Y:S01]  /*09e0*/  LOP3.LUT R42, R0, 0x18, RZ, 0xfc, !PT ;  /* 0x00000018002a7812 */ /* 0x000fe200078efcff */
[----:B------:R-:W-:Y:S01]  /*09f0*/  IMAD R28, R50, R5, R28 ;  /* 0x00000005321c7224 */ /* 0x000fe200078e021c */
[----:B------:R-:W-:Y:S01]  /*0a00*/  LOP3.LUT R18, R0, 0x12, RZ, 0xfc, !PT ;  /* 0x0000001200127812 */ /* 0x000fe200078efcff */
[----:B------:R-:W-:Y:S01]  /*0a10*/  IMAD R31, R50, R14, R31 ;  /* 0x0000000e321f7224 */ /* 0x000fe200078e021f */
[----:B------:R-:W-:Y:S01]  /*0a20*/  LOP3.LUT R14, R0, 0xe, RZ, 0xfc, !PT ;  /* 0x0000000e000e7812 */ /* 0x000fe200078efcff */
[----:B------:R-:W-:Y:S01]  /*0a30*/  IMAD.MOV R7, RZ, RZ, -R7 ;  /* 0x000000ffff077224 */ /* 0x000fe200078e0a07 */
[----:B------:R-:W-:Y:S01]  /*0a40*/  ISETP.GT.U32.AND P2, PT, R50, R28, PT ;  /* 0x0000001c3200720c */ /* 0x000fe20003f44070 */
[----:B------:R-:W-:Y:S01]  /*0a50*/  IMAD.HI.U32 R15, R11, R32, RZ ;  /* 0x000000200b0f7227 */ /* 0x000fe200078e00ff */
[----:B------:R-:W-:-:S02]  /*0a60*/  IABS R33, R14 ;  /* 0x0000000e00217213 */ /* 0x000fc40000000000 */
[----:B------:R-:W-:Y:S01]  /*0a70*/  IABS R38, R42 ;  /* 0x0000002a00267213 */ /* 0x000fe20000000000 */
[----:B------:R-:W-:Y:S01]  /*0a80*/  IMAD.MOV R17, RZ, RZ, -R17 ;  /* 0x000000ffff117224 */ /* 0x000fe200078e0a11 */
[C---:B------:R-:W-:Y:S01]  /*0a90*/  ISETP.GT.U32.AND P4, PT, R50.reuse, R31, PT ;  /* 0x0000001f3200720c */ /* 0x040fe20003f84070 */
[----:B------:R-:W-:Y:S01]  /*0aa0*/  IMAD R23, R50, R7, R23 ;  /* 0x0000000732177224 */ /* 0x000fe200078e0217 */
[----:B------:R-:W-:Y:S01]  /*0ab0*/  IABS R35, R18 ;  /* 0x0000001200237213 */ /* 0x000fe20000000000 */
[C---:B------:R-:W-:Y:S01]  /*0ac0*/  IMAD.HI.U32 R7, R11.reuse, R29, RZ ;  /* 0x0000001d0b077227 */ /* 0x040fe200078e00ff */
[----:B------:R-:W-:Y:S02]  /*0ad0*/  LOP3.LUT R44, R0, 0x1a, RZ, 0xfc, !PT ;  /* 0x0000001a002c7812 */ /* 0x000fe400078efcff */
[----:B------:R-:W-:Y:S01]  /*0ae0*/  ISETP.GT.U32.AND P1, PT, R50, R23, PT ;  /* 0x000000173200720c */ /* 0x000fe20003f24070 */
[----:B------:R-:W-:Y:S01]  /*0af0*/  IMAD.MOV R15, RZ, RZ, -R15 ;  /* 0x000000ffff0f7224 */ /* 0x000fe200078e0a0f */
[----:B------:R-:W-:Y:S01]  /*0b00*/  LOP3.LUT R40, R0, 0x16, RZ, 0xfc, !PT ;  /* 0x0000001600287812 */ /* 0x000fe200078efcff */
[C---:B------:R-:W-:Y:S01]  /*0b10*/  IMAD R47, R50.reuse, R17, R47 ;  /* 0x00000011322f7224 */ /* 0x040fe200078e022f */
[----:B------:R-:W-:Y:S01]  /*0b20*/  IABS R39, R44 ;  /* 0x0000002c00277213 */ /* 0x000fe20000000000 */
[----:B------:R-:W-:Y:S01]  /*0b30*/  IMAD.MOV R7, RZ, RZ, -R7 ;  /* 0x000000ffff077224 */ /* 0x000fe200078e0a07 */
[----:B------:R-:W-:Y:S01]  /*0b40*/  IABS R37, R40 ;  /* 0x0000002800257213 */ /* 0x000fe20000000000 */
[C---:B------:R-:W-:Y:S01]  /*0b50*/  IMAD R32, R50.reuse, R15, R32 ;  /* 0x0000000f32207224 */ /* 0x040fe200078e0220 */
[----:B------:R-:W-:Y:S01]  /*0b60*/  ISETP.GT.U32.AND P3, PT, R50, R47, PT ;  /* 0x0000002f3200720c */ /* 0x000fe20003f64070 */
[----:B------:R-:W-:Y:S01]  /*0b70*/  IMAD.HI.U32 R5, R11, R33, RZ ;  /* 0x000000210b057227 */ /* 0x000fe200078e00ff */
[----:B------:R-:W-:-:S02]  /*0b80*/  LOP3.LUT R46, R0, 0x1c, RZ, 0xfc, !PT ;  /* 0x0000001c002e7812 */ /* 0x000fc400078efcff */
[----:B------:R-:W-:Y:S01]  /*0b90*/  LOP3.LUT R91, R3, 0x34, RZ, 0xfc, !PT ;  /* 0x00000034035b7812 */ /* 0x000fe200078efcff */
[----:B------:R-:W-:Y:S01]  /*0ba0*/  @!P0 IMAD.IADD R21, R21, 0x1, -R50 ;  /* 0x0000000115158824 */ /* 0x000fe200078e0a32 */
[----:B------:R-:W-:Y:S01]  /*0bb0*/  IABS R45, R46 ;  /* 0x0000002e002d7213 */ /* 0x000fe20000000000 */
[----:B------:R-:W-:Y:S01]  /*0bc0*/  IMAD.HI.U32 R15, R11, R36, RZ ;  /* 0x000000240b0f7227 */ /* 0x000fe200078e00ff */
[C---:B------:R-:W-:Y:S02]  /*0bd0*/  LOP3.LUT R93, R3.reuse, 0x36, RZ, 0xfc, !PT ;  /* 0x00000036035d7812 */ /* 0x040fe400078efcff */
[C---:B------:R-:W-:Y:S01]  /*0be0*/  ISETP.GT.U32.AND P6, PT, R50.reuse, R21, PT ;  /* 0x000000153200720c */ /* 0x040fe20003fc4070 */
[----:B------:R-:W-:Y:S01]  /*0bf0*/  IMAD R29, R50, R7, R29 ;  /* 0x00000007321d7224 */ /* 0x000fe200078e021d */
[C---:B------:R-:W-:Y:S01]  /*0c00*/  LOP3.LUT R95, R3.reuse, 0x18, RZ, 0xfc, !PT ;  /* 0x00000018035f7812 */ /* 0x040fe200078efcff */
[----:B------:R-:W-:Y:S01]  /*0c10*/  IMAD.MOV R5, RZ, RZ, -R5 ;  /* 0x000000ffff057224 */ /* 0x000fe200078e0a05 */
[----:B------:R-:W-:Y:S01]  /*0c20*/  LOP3.LUT R97, R3, 0x1a, RZ, 0xfc, !PT ;  /* 0x0000001a03617812 */ /* 0x000fe200078efcff */
[----:B------:R-:W-:Y:S01]  /*0c30*/  IMAD.HI.U32 R7, R11, R34, RZ ;  /* 0x000000220b077227 */ /* 0x000fe200078e00ff */
[----:B------:R-:W-:-:S02]  /*0c40*/  LOP3.LUT R99, R3, 0x38, RZ, 0xfc, !PT ;  /* 0x0000003803637812 */ /* 0x000fc400078efcff */
[C---:B------:R-:W-:Y:S01]  /*0c50*/  LOP3.LUT R101, R3.reuse, 0x3a, RZ, 0xfc, !PT ;  /* 0x0000003a03657812 */ /* 0x040fe200078efcff */
[----:B------:R-:W-:Y:S01]  /*0c60*/  IMAD.MOV R15, RZ, RZ, -R15 ;  /* 0x000000ffff0f7224 */ /* 0x000fe200078e0a0f */
[----:B------:R-:W-:Y:S01]  /*0c70*/  LOP3.LUT R103, R3, 0x1c, RZ, 0xfc, !PT ;  /* 0x0000001c03677812 */ /* 0x000fe200078efcff */
[----:B------:R-:W-:Y:S01]  /*0c80*/  IMAD.HI.U32 R13, R11, R30, RZ ;  /* 0x0000001e0b0d7227 */ /* 0x000fe200078e00ff */
[----:B------:R-:W-:-:S03]  /*0c90*/  LOP3.LUT R105, R3, 0x3c, RZ, 0xfc, !PT ;  /* 0x0000003c03697812 */ /* 0x000fc600078efcff */
[----:B------:R-:W-:Y:S01]  /*0ca0*/  IMAD R33, R50, R5, R33 ;  /* 0x0000000532217224 */ /* 0x000fe200078e0221 */
[----:B------:R-:W-:Y:S01]  /*0cb0*/  LOP3.LUT R5, R53, 0x3f, RZ, 0xc0, !PT ;  /* 0x0000003f35057812 */ /* 0x000fe200078ec0ff */
[----:B------:R-:W-:Y:S01]  /*0cc0*/  @!P2 IMAD.IADD R28, R28, 0x1, -R50 ;  /* 0x000000011c1ca824 */ /* 0x000fe200078e0a32 */
[C---:B------:R-:W-:Y:S01]  /*0cd0*/  ISETP.GT.U32.AND P2, PT, R50.reuse, R29, PT ;  /* 0x0000001d3200720c */ /* 0x040fe20003f44070 */
[----:B------:R-:W-:Y:S02]  /*0ce0*/  IMAD.MOV R7, RZ, RZ, -R7 ;  /* 0x000000ffff077224 */ /* 0x000fe400078e0a07 */
[----:B------:R-:W-:Y:S02]  /*0cf0*/  IMAD R36, R50, R15, R36 ;  /* 0x0000000f32247224 */ /* 0x000fe400078e0224 */
[----:B------:R-:W-:Y:S02]  /*0d00*/  IMAD.MOV R13, RZ, RZ, -R13 ;  /* 0x000000ffff0d7224 */ /* 0x000fe400078e0a0d */
[----:B------:R-:W-:-:S04]  /*0d10*/  IMAD.HI.U32 R15, R11, R38, RZ ;  /* 0x000000260b0f7227 */ /* 0x000fc800078e00ff */
[C---:B------:R-:W-:Y:S02]  /*0d20*/  IMAD R34, R50.reuse, R7, R34 ;  /* 0x0000000732227224 */ /* 0x040fe400078e0222 */
[----:B------:R-:W-:Y:S02]  /*0d30*/  IMAD R30, R50, R13, R30 ;  /* 0x0000000d321e7224 */ /* 0x000fe400078e021e */
[----:B------:R-:W-:Y:S02]  /*0d40*/  IMAD R7, R24, 0x40, R5 ;  /* 0x0000004018077824 */ /* 0x000fe400078e0205 */
[----:B------:R-:W-:Y:S02]  /*0d50*/  IMAD.MOV R15, RZ, RZ, -R15 ;  /* 0x000000ffff0f7224 */ /* 0x000fe400078e0a0f */
[----:B------:R-:W-:Y:S01]  /*0d60*/  @!P3 IMAD.IADD R47, R47, 0x1, -R50 ;  /* 0x000000012f2fb824 */ /* 0x000fe200078e0a32 */
[----:B------:R-:W-:Y:S01]  /*0d70*/  IABS R24, R7 ;  /* 0x0000000700187213 */ /* 0x000fe20000000000 */
[----:B------:R-:W-:Y:S01]  /*0d80*/  IMAD.HI.U32 R13, R11, R35, RZ ;  /* 0x000000230b0d7227 */ /* 0x000fe200078e00ff */
[----:B------:R-:W-:-:S02]  /*0d90*/  ISETP.GT.U32.AND P3, PT, R50, R30, PT ;  /* 0x0000001e3200720c */ /* 0x000fc40003f64070 */
[C---:B------:R-:W-:Y:S01]  /*0da0*/  ISETP.GT.U32.AND P5, PT, R50.reuse, R47, PT ;  /* 0x0000002f3200720c */ /* 0x040fe20003fa4070 */
[C---:B------:R-:W-:Y:S01]  /*0db0*/  IMAD R38, R50.reuse, R15, R38 ;  /* 0x0000000f32267224 */ /* 0x040fe200078e0226 */
[----:B------:R-:W-:Y:S01]  /*0dc0*/  LEA.HI R15, R53, 0xe, RZ, 0x1a ;  /* 0x0000000e350f7811 */ /* 0x000fe200078fd0ff */
[----:B------:R-:W-:Y:S01]  /*0dd0*/  @!P6 IMAD.IADD R21, R21, 0x1, -R50 ;  /* 0x000000011515e824 */ /* 0x000fe200078e0a32 */
[----:B------:R-:W-:Y:S01]  /*0de0*/  ISETP.GT.U32.AND P6, PT, R50, R33, PT ;  /* 0x000000213200720c */ /* 0x000fe20003fc4070 */
[----:B------:R-:W-:Y:S02]  /*0df0*/  IMAD.MOV R13, RZ, RZ, -R13 ;  /* 0x000000ffff0d7224 */ /* 0x000fe400078e0a0d */
[----:B------:R-:W-:-:S04]  /*0e00*/  IMAD.HI.U32 R17, R11, R39, RZ ;  /* 0x000000270b117227 */ /* 0x000fc800078e00ff */
[--C-:B------:R-:W-:Y:S01]  /*0e10*/  @!P2 IMAD.IADD R29, R29, 0x1, -R50.reuse ;  /* 0x000000011d1da824 */ /* 0x100fe200078e0a32 */
[C---:B------:R-:W-:Y:S01]  /*0e20*/  ISETP.GT.U32.AND P2, PT, R50.reuse, R36, PT ;  /* 0x000000243200720c */ /* 0x040fe20003f44070 */
[----:B------:R-:W-:Y:S01]  /*0e30*/  @!P4 IMAD.IADD R31, R31, 0x1, -R50 ;  /* 0x000000011f1fc824 */ /* 0x000fe200078e0a32 */
[C---:B------:R-:W-:Y:S01]  /*0e40*/  ISETP.GT.U32.AND P4, PT, R50.reuse, R38, PT ;  /* 0x000000263200720c */ /* 0x040fe20003f84070 */
[----:B------:R-:W-:Y:S02]  /*0e50*/  IMAD R35, R50, R13, R35 ;  /* 0x0000000d32237224 */ /* 0x000fe400078e0223 */
[----:B------:R-:W-:-:S04]  /*0e60*/  IMAD.HI.U32 R13, R11, R37, RZ ;  /* 0x000000250b0d7227 */ /* 0x000fc800078e00ff */
[----:B------:R-:W-:Y:S02]  /*0e70*/  IMAD.MOV R17, RZ, RZ, -R17 ;  /* 0x000000ffff117224 */ /* 0x000fe400078e0a11 */
[----:B------:R-:W-:-:S04]  /*0e80*/  IMAD.HI.U32 R9, R9, R24, RZ ;  /* 0x0000001809097227 */ /* 0x000fc800078e00ff */
[----:B------:R-:W-:Y:S01]  /*0e90*/  @!P1 IMAD.IADD R23, R23, 0x1, -R50 ;  /* 0x0000000117179824 */ /* 0x000fe200078e0a32 */
[C---:B------:R-:W-:Y:S01]  /*0ea0*/  ISETP.GT.U32.AND P1, PT, R50.reuse, R28, PT ;  /* 0x0000001c3200720c */ /* 0x040fe20003f24070 */
[----:B------:R-:W-:Y:S02]  /*0eb0*/  IMAD.MOV R13, RZ, RZ, -R13 ;  /* 0x000000ffff0d7224 */ /* 0x000fe400078e0a0d */
[----:B------:R-:W-:Y:S01]  /*0ec0*/  IMAD.MOV R9, RZ, RZ, -R9 ;  /* 0x000000ffff097224 */ /* 0x000fe200078e0a09 */
[C---:B------:R-:W-:Y:S01]  /*0ed0*/  ISETP.GT.U32.AND P0, PT, R50.reuse, R23, PT ;  /* 0x000000173200720c */ /* 0x040fe20003f04070 */
[C---:B------:R-:W-:Y:S02]  /*0ee0*/  IMAD R39, R50.reuse, R17, R39 ;  /* 0x0000001132277224 */ /* 0x040fe400078e0227 */
[----:B------:R-:W-:Y:S01]  /*0ef0*/  IMAD R37, R50, R13, R37 ;  /* 0x0000000d32257224 */ /* 0x000fe200078e0225 */
[----:B------:R-:W-:Y:S01]  /*0f00*/  SHF.R.S32.HI R13, RZ, 0x6, R53 ;  /* 0x00000006ff0d7819 */ /* 0x000fe20000011435 */
[----:B------:R-:W-:-:S02]  /*0f10*/  IMAD R24, R19, R9, R24 ;  /* 0x0000000913187224 */ /* 0x000fc400078e0218 */
[--C-:B------:R-:W-:Y:S01]  /*0f20*/  @!P5 IMAD.IADD R47, R47, 0x1, -R50.reuse ;  /* 0x000000012f2fd824 */ /* 0x100fe200078e0a32 */
[C---:B------:R-:W-:Y:S01]  /*0f30*/  ISETP.GT.U32.AND P5, PT, R50.reuse, R32, PT ;  /* 0x000000203200720c */ /* 0x040fe20003fa4070 */
[--C-:B------:R-:W-:Y:S01]  /*0f40*/  @!P6 IMAD.IADD R33, R33, 0x1, -R50.reuse ;  /* 0x000000012121e824 */ /* 0x100fe200078e0a32 */
[----:B------:R-:W-:Y:S01]  /*0f50*/  ISETP.GT.U32.AND P6, PT, R50, R39, PT ;  /* 0x000000273200720c */ /* 0x000fe20003fc4070 */
[--C-:B------:R-:W-:Y:S01]  /*0f60*/  @!P3 IMAD.IADD R30, R30, 0x1, -R50.reuse ;  /* 0x000000011e1eb824 */ /* 0x100fe200078e0a32 */
[----:B------:R-:W-:Y:S01]  /*0f70*/  ISETP.GT.U32.AND P3, PT, R50, R37, PT ;  /* 0x000000253200720c */ /* 0x000fe20003f64070 */
[--C-:B------:R-:W-:Y:S01]  /*0f80*/  @!P2 IMAD.IADD R36, R36, 0x1, -R50.reuse ;  /* 0x000000012424a824 */ /* 0x100fe200078e0a32 */
[----:B------:R-:W-:Y:S01]  /*0f90*/  ISETP.GT.U32.AND P2, PT, R50, R31, PT ;  /* 0x0000001f3200720c */ /* 0x000fe20003f44070 */
[--C-:B------:R-:W-:Y:S01]  /*0fa0*/  @!P4 IMAD.IADD R38, R38, 0x1, -R50.reuse ;  /* 0x000000012626c824 */ /* 0x100fe200078e0a32 */
[----:B------:R-:W-:Y:S01]  /*0fb0*/  ISETP.GT.U32.AND P4, PT, R19, R24, PT ;  /* 0x000000181300720c */ /* 0x000fe20003f84070 */
[--C-:B------:R-:W-:Y:S01]  /*0fc0*/  @!P1 IMAD.IADD R28, R28, 0x1, -R50.reuse ;  /* 0x000000011c1c9824 */ /* 0x100fe200078e0a32 */
[C---:B------:R-:W-:Y:S01]  /*0fd0*/  ISETP.GT.U32.AND P1, PT, R50.reuse, R35, PT ;  /* 0x000000233200720c */ /* 0x040fe20003f24070 */
[--C-:B------:R-:W-:Y:S01]  /*0fe0*/  @!P0 IMAD.IADD R23, R23, 0x1, -R50.reuse ;  /* 0x0000000117178824 */ /* 0x100fe200078e0a32 */
[----:B------:R-:W-:Y:S01]  /*0ff0*/  ISETP.GT.U32.AND P0, PT, R50, R34, PT ;  /* 0x000000223200720c */ /* 0x000fe20003f04070 */
[--C-:B------:R-:W-:Y:S01]  /*1000*/  @!P5 IMAD.IADD R32, R32, 0x1, -R50.reuse ;  /* 0x000000012020d824 */ /* 0x100fe200078e0a32 */
[C---:B------:R-:W-:Y:S01]  /*1010*/  ISETP.GT.U32.AND P5, PT, R50.reuse, R29, PT ;  /* 0x0000001d3200720c */ /* 0x040fe20003fa4070 */
[--C-:B------:R-:W-:Y:S01]  /*1020*/  @!P6 IMAD.IADD R39, R39, 0x1, -R50.reuse ;  /* 0x000000012727e824 */ /* 0x100fe200078e0a32 */
[----:B------:R-:W-:Y:S01]  /*1030*/  SGXT R13, R13, 0x1 ;  /* 0x000000010d0d781a */ /* 0x000fe20000000200 */
[--C-:B------:R-:W-:Y:S01]  /*1040*/  @!P3 IMAD.IADD R37, R37, 0x1, -R50.reuse ;  /* 0x000000012525b824 */ /* 0x100fe200078e0a32 */
[C---:B------:R-:W-:Y:S01]  /*1050*/  ISETP.GT.U32.AND P3, PT, R50.reuse, R32, PT ;  /* 0x000000203200720c */ /* 0x040fe20003f64070 */
[--C-:B------:R-:W-:Y:S01]  /*1060*/  @!P2 IMAD.IADD R31, R31, 0x1, -R50.reuse ;  /* 0x000000011f1fa824 */ /* 0x100fe200078e0a32 */
[----:B------:R-:W-:Y:S01]  /*1070*/  ISETP.GT.U32.AND P2, PT, R50, R38, PT ;  /* 0x000000263200720c */ /* 0x000fe20003f44070 */
[----:B------:R-:W-:Y:S01]  /*1080*/  @!P4 IMAD.IADD R24, R24, 0x1, -R19 ;  /* 0x000000011818c824 */ /* 0x000fe200078e0a13 */
[C---:B------:R-:W-:Y:S01]  /*1090*/  ISETP.GT.U32.AND P4, PT, R50.reuse, R39, PT ;  /* 0x000000273200720c */ /* 0x040fe20003f84070 */
[----:B------:R-:W-:Y:S01]  /*10a0*/  @!P1 IMAD.IADD R35, R35, 0x1, -R50 ;  /* 0x0000000123239824 */ /* 0x000fe200078e0a32 */
[----:B------:R-:W-:Y:S01]  /*10b0*/  ISETP.GT.U32.AND P1, PT, R50, R30, PT ;  /* 0x0000001e3200720c */ /* 0x000fe20003f24070 */
[----:B------:R-:W-:Y:S01]  /*10c0*/  IMAD.HI.U32 R11, R11, R45, RZ ;  /* 0x0000002d0b0b7227 */ /* 0x000fe200078e00ff */
[----:B------:R-:W-:-:S03]  /*10d0*/  LOP3.LUT R48, R13, 0x90, RZ, 0xc0, !PT ;  /* 0x000000900d307812 */ /* 0x000fc600078ec0ff */
[----:B------:R-:W-:Y:S01]  /*10e0*/  IMAD.MOV R11, RZ, RZ, -R11 ;  /* 0x000000ffff0b7224 */ /* 0x000fe200078e0a0b */
[----:B------:R-:W-:Y:S01]  /*10f0*/  LOP3.LUT R215, R48, 0x7c, R215, 0x78, !PT ;  /* 0x0000007c30d77812 */ /* 0x000fe200078e78d7 */
[--C-:B------:R-:W-:Y:S01]  /*1100*/  @!P5 IMAD.IADD R29, R29, 0x1, -R50.reuse ;  /* 0x000000011d1dd824 */ /* 0x100fe200078e0a32 */
[----:B------:R-:W-:Y:S01]  /*1110*/  ISETP.GT.U32.AND P5, PT, R50, R33, PT ;  /* 0x000000213200720c */ /* 0x000fe20003fa4070 */
[--C-:B------:R-:W-:Y:S01]  /*1120*/  @!P3 IMAD.IADD R32, R32, 0x1, -R50.reuse ;  /* 0x000000012020b824 */ /* 0x100fe200078e0a32 */
[----:B------:R-:W-:Y:S01]  /*1130*/  ISETP.GT.U32.AND P3, PT, R50, R37, PT ;  /* 0x000000253200720c */ /* 0x000fe20003f64070 */
[--C-:B------:R-:W-:Y:S01]  /*1140*/  @!P2 IMAD.IADD R38, R38, 0x1, -R50.reuse ;  /* 0x000000012626a824 */ /* 0x100fe200078e0a32 */
[----:B------:R-:W-:Y:S01]  /*1150*/  ISETP.GE.AND P2, PT, R0, RZ, PT ;  /* 0x000000ff0000720c */ /* 0x000fe20003f46270 */
[----:B------:R-:W-:Y:S01]  /*1160*/  @!P4 IMAD.IADD R39, R39, 0x1, -R50 ;  /* 0x000000012727c824 */ /* 0x000fe200078e0a32 */
[----:B------:R-:W-:Y:S01]  /*1170*/  ISETP.GE.AND P4, PT, R2, RZ, PT ;  /* 0x000000ff0200720c */ /* 0x000fe20003f86270 */
[----:B------:R-:W-:-:S02]  /*1180*/  IMAD R45, R50, R11, R45 ;  /* 0x0000000b322d7224 */ /* 0x000fc400078e022d */
[--C-:B------:R-:W-:Y:S02]  /*1190*/  @!P0 IMAD.IADD R34, R34, 0x1, -R50.reuse ;  /* 0x0000000122228824 */ /* 0x100fe400078e0a32 */
[--C-:B------:R-:W-:Y:S01]  /*11a0*/  @!P1 IMAD.IADD R30, R30, 0x1, -R50.reuse ;  /* 0x000000011e1e9824 */ /* 0x100fe200078e0a32 */
[C---:B------:R-:W-:Y:S01]  /*11b0*/  ISETP.GT.U32.AND P0, PT, R50.reuse, R45, PT ;  /* 0x0000002d3200720c */ /* 0x040fe20003f04070 */
[----:B------:R-:W-:Y:S01]  /*11c0*/  IMAD.MOV.U32 R25, RZ, RZ, R21 ;  /* 0x000000ffff197224 */ /* 0x000fe200078e0015 */
[C---:B------:R-:W-:Y:S01]  /*11d0*/  ISETP.GT.U32.AND P1, PT, R50.reuse, R36, PT ;  /* 0x000000243200720c */ /* 0x040fe20003f24070 */
[----:B------:R-:W-:Y:S01]  /*11e0*/  IMAD.MOV.U32 R27, RZ, RZ, R23 ;  /* 0x000000ffff1b7224 */ /* 0x000fe200078e0017 */
[----:B------:R-:W-:Y:S01]  /*11f0*/  ISETP.GT.U32.AND P6, PT, R50, R34, PT ;  /* 0x000000223200720c */ /* 0x000fe20003fc4070 */
[--C-:B------:R-:W-:Y:S01]  /*1200*/  @!P5 IMAD.IADD R33, R33, 0x1, -R50.reuse ;  /* 0x000000012121d824 */ /* 0x100fe200078e0a32 */
[----:B------:R-:W-:Y:S01]  /*1210*/  ISETP.GT.U32.AND P5, PT, R19, R24, PT ;  /* 0x000000181300720c */ /* 0x000fe20003fa4070 */
[--C-:B------:R-:W-:Y:S01]  /*1220*/  @!P3 IMAD.IADD R37, R37, 0x1, -R50.reuse ;  /* 0x000000012525b824 */ /* 0x100fe200078e0a32 */
[----:B------:R-:W-:Y:S01]  /*1230*/  ISETP.GE.AND P3, PT, R8, RZ, PT ;  /* 0x000000ff0800720c */ /* 0x000fe20003f66270 */
[----:B------:R-:W-:Y:S01]  /*1240*/  @!P2 IMAD.MOV R25, RZ, RZ, -R25 ;  /* 0x000000ffff19a224 */ /* 0x000fe200078e0a19 */
[----:B------:R-:W-:Y:S01]  /*1250*/  ISETP.GE.AND P2, PT, R10, RZ, PT ;  /* 0x000000ff0a00720c */ /* 0x000fe20003f46270 */
[----:B------:R-:W-:Y:S01]  /*1260*/  @!P4 IMAD.MOV R27, RZ, RZ, -R27 ;  /* 0x000000ffff1bc224 */ /* 0x000fe200078e0a1b */
[----:B------:R-:W-:Y:S01]  /*1270*/  ISETP.GE.AND P4, PT, R12, RZ, PT ;  /* 0x000000ff0c00720c */ /* 0x000fe20003f86270 */
[--C-:B------:R-:W-:Y:S01]  /*1280*/  @!P0 IMAD.IADD R45, R45, 0x1, -R50.reuse ;  /* 0x000000012d2d8824 */ /* 0x100fe200078e0a32 */
[----:B------:R-:W-:Y:S01]  /*1290*/  ISETP.GT.U32.AND P0, PT, R50, R35, PT ;  /* 0x000000233200720c */ /* 0x000fe20003f04070 */
[----:B------:R-:W-:Y:S01]  /*12a0*/  @!P1 IMAD.IADD R36, R36, 0x1, -R50 ;  /* 0x0000000124249824 */ /* 0x000fe200078e0a32 */
[----:B------:R-:W-:Y:S01]  /*12b0*/  ISETP.GE.AND P1, PT, R6, RZ, PT ;  /* 0x000000ff0600720c */ /* 0x000fe20003f26270 */
[----:B------:R-:W-:-:S02]  /*12c0*/  IMAD R13, R3, R124, RZ ;  /* 0x0000007c030d7224 */ /* 0x000fc400078e02ff */
[----:B------:R-:W-:Y:S01]  /*12d0*/  @!P6 IMAD.IADD R34, R34, 0x1, -R50 ;  /* 0x000000012222e824 */ /* 0x000fe200078e0a32 */
[----:B------:R-:W-:Y:S01]  /*12e0*/  ISETP.GT.U32.AND P6, PT, R50, R45, PT ;  /* 0x0000002d3200720c */ /* 0x000fe20003fc4070 */
[----:B------:R-:W-:Y:S02]  /*12f0*/  IMAD R17, R124, 0x2, R13 ;  /* 0x000000027c117824 */ /* 0x000fe400078e020d */
[----:B------:R-:W-:Y:S01]  /*1300*/  @!P5 IMAD.IADD R24, R24, 0x1, -R19 ;  /* 0x000000011818d824 */ /* 0x000fe200078e0a13 */
[----:B------:R-:W-:Y:S01]  /*1310*/  ISETP.GE.AND P5, PT, R4, RZ, PT ;  /* 0x000000ff0400720c */ /* 0x000fe20003fa6270 */
[----:B------:R-:W-:Y:S01]  /*1320*/  @!P3 IMAD.MOV R30, RZ, RZ, -R30 ;  /* 0x000000ffff1eb224 */ /* 0x000fe200078e0a1e */
[----:B------:R-:W-:Y:S01]  /*1330*/  ISETP.GE.AND P3, PT, R16, RZ, PT ;  /* 0x000000ff1000720c */ /* 0x000fe20003f66270 */
[----:B------:R-:W-:Y:S01]  /*1340*/  @!P2 IMAD.MOV R31, RZ, RZ, -R31 ;  /* 0x000000ffff1fa224 */ /* 0x000fe200078e0a1f */
[----:B------:R-:W-:Y:S01]  /*1350*/  ISETP.GE.AND P2, PT, R18, RZ, PT ;  /* 0x000000ff1200720c */ /* 0x000fe20003f46270 */
[----:B------:R-:W-:Y:S01]  /*1360*/  @!P4 IMAD.MOV R32, RZ, RZ, -R32 ;  /* 0x000000ffff20c224 */ /* 0x000fe200078e0a20 */
[----:B------:R-:W-:Y:S01]  /*1370*/  ISETP.GE.AND P4, PT, R20, RZ, PT ;  /* 0x000000ff1400720c */ /* 0x000fe20003f86270 */
[----:B------:R-:W-:-:S02]  /*1380*/  IMAD R19, R124, 0x2, R17 ;  /* 0x000000027c137824 */ /* 0x000fc400078e0211 */
[----:B------:R-:W-:Y:S01]  /*1390*/  @!P1 IMAD.MOV R29, RZ, RZ, -R29 ;  /* 0x000000ffff1d9224 */ /* 0x000fe200078e0a1d */
[----:B------:R-:W-:Y:S01]  /*13a0*/  ISETP.GT.AND P1, PT, R104, 0x3f, PT ;  /* 0x0000003f6800780c */ /* 0x000fe20003f24270 */
[C---:B------:R-:W-:Y:S02]  /*13b0*/  IMAD R21, R124.reuse, 0x2, R19 ;  /* 0x000000027c157824 */ /* 0x040fe400078e0213 */
[--C-:B------:R-:W-:Y:S01]  /*13c0*/  @!P6 IMAD.IADD R45, R45, 0x1, -R50.reuse ;  /* 0x000000012d2de824 */ /* 0x100fe200078e0a32 */
[-C--:B------:R-:W-:Y:S01]  /*13d0*/  ISETP.GE.AND P6, PT, R3, R154.reuse, PT ;  /* 0x0000009a0300720c */ /* 0x080fe20003fc6270 */
[----:B------:R-:W-:Y:S01]  /*13e0*/  IMAD R23, R124, 0x2, R21 ;  /* 0x000000027c177824 */ /* 0x000fe200078e0215 */
[----:B------:R-:W-:Y:S01]  /*13f0*/  SEL R74, RZ, 0x4, !P1 ;  /* 0x00000004ff4a7807 */ /* 0x000fe20004800000 */
[----:B------:R-:W-:Y:S01]  /*1400*/  @!P0 IMAD.IADD R35, R35, 0x1, -R50 ;  /* 0x0000000123238824 */ /* 0x000fe200078e0a32 */
[----:B------:R-:W-:Y:S01]  /*1410*/  ISETP.GE.AND P1, PT, R40, RZ, PT ;  /* 0x000000ff2800720c */ /* 0x000fe20003f26270 */
[----:B------:R-:W-:Y:S01]  /*1420*/  IMAD R41, R124, 0x2, R23 ;  /* 0x000000027c297824 */ /* 0x000fe200078e0217 */
[----:B------:R-:W-:Y:S01]  /*1430*/  SEL R48, R74, RZ, !P6 ;  /* 0x000000ff4a307207 */ /* 0x000fe20007000000 */
[----:B------:R-:W-:Y:S01]  /*1440*/  @!P5 IMAD.MOV R28, RZ, RZ, -R28 ;  /* 0x000000ffff1cd224 */ /* 0x000fe200078e0a1c */
[----:B------:R-:W-:Y:S01]  /*1450*/  ISETP.GE.AND P5, PT, R14, RZ, PT ;  /* 0x000000ff0e00720c */ /* 0x000fe20003fa6270 */
[----:B------:R-:W-:Y:S01]  /*1460*/  @!P3 IMAD.MOV R34, RZ, RZ, -R34 ;  /* 0x000000ffff22b224 */ /* 0x000fe200078e0a22 */
[----:B------:R-:W-:Y:S01]  /*1470*/  ISETP.GE.AND P3, PT, R22, RZ, PT ;  /* 0x000000ff1600720c */ /* 0x000fe20003f66270 */
[----:B------:R-:W-:Y:S01]  /*1480*/  @!P2 IMAD.MOV R35, RZ, RZ, -R35 ;  /* 0x000000ffff23a224 */ /* 0x000fe200078e0a23 */
[----:B------:R-:W-:Y:S01]  /*1490*/  ISETP.GE.AND P2, PT, R42, RZ, PT ;  /* 0x000000ff2a00720c */ /* 0x000fe20003f46270 */
[----:B------:R-:W-:Y:S01]  /*14a0*/  @!P4 IMAD.MOV R36, RZ, RZ, -R36 ;  /* 0x000000ffff24c224 */ /* 0x000fe200078e0a24 */
[----:B------:R-:W-:Y:S01]  /*14b0*/  ISETP.GE.AND P4, PT, R44, RZ, PT ;  /* 0x000000ff2c00720c */ /* 0x000fe20003f86270 */
[----:B------:R-:W-:Y:S01]  /*14c0*/  IMAD.SHL.U32 R9, R53, 0x10, RZ ;  /* 0x0000001035097824 */ /* 0x000fe200078e00ff */
[----:B------:R-:W-:Y:S01]  /*14d0*/  ISETP.GE.AND P6, PT, R46, RZ, PT ;  /* 0x000000ff2e00720c */ /* 0x000fe20003fc6270 */
[C---:B------:R-:W-:Y:S01]  /*14e0*/  IMAD R43, R124.reuse, 0x2, R41 ;  /* 0x000000027c2b7824 */ /* 0x040fe200078e0229 */
[----:B------:R-:W-:Y:S01]  /*14f0*/  ISETP.NE.AND P0, PT, R131, RZ, PT ;  /* 0x000000ff8300720c */ /* 0x000fe20003f05270 */
[----:B------:R-:W-:Y:S01]  /*1500*/  @!P1 IMAD.MOV R37, RZ, RZ, -R37 ;  /* 0x000000ffff259224 */ /* 0x000fe200078e0a25 */
[----:B------:R-:W-:Y:S01]  /*1510*/  LOP3.LUT R11, R9, 0x70, RZ, 0xc0, !PT ;  /* 0x00000070090b7812 */ /* 0x000fe200078ec0ff */
[C---:B------:R-:W-:Y:S01]  /*1520*/  IMAD R213, R124.reuse, 0x4, R43 ;  /* 0x000000047cd57824 */ /* 0x040fe200078e022b */
[----:B------:R-:W-:Y:S01]  /*1530*/  ISETP.GE.AND P1, PT, R7, RZ, PT ;  /* 0x000000ff0700720c */ /* 0x000fe20003f26270 */
[----:B------:R-:W-:Y:S01]  /*1540*/  @!P5 IMAD.MOV R33, RZ, RZ, -R33 ;  /* 0x000000ffff21d224 */ /* 0x000fe200078e0a21 */
[----:B------:R-:W-:Y:S01]  /*1550*/  ISETP.GE.AND P5, PT, R15, R154, PT ;  /* 0x0000009a0f00720c */ /* 0x000fe20003fa6270 */
[----:B------:R-:W-:-:S02]  /*1560*/  IMAD R211, R124, 0x2, R213 ;  /* 0x000000027cd37824 */ /* 0x000fc400078e02d5 */
[----:B------:R-:W-:Y:S01]  /*1570*/  IMAD.IADD R11, R11, 0x1, R26 ;  /* 0x000000010b0b7824 */ /* 0x000fe200078e021a */
[----:B------:R-:W-:Y:S01]  /*1580*/  LOP3.LUT R26, RZ, R131, RZ, 0x33, !PT ;  /* 0x00000083ff1a7212 */ /* 0x000fe200078e33ff */
[----:B------:R-:W-:Y:S01]  /*1590*/  @!P2 IMAD.MOV R38, RZ, RZ, -R38 ;  /* 0x000000ffff26a224 */ /* 0x000fe200078e0a26 */
[----:B------:R-:W-:Y:S01]  /*15a0*/  SEL R49, R74, RZ, !P5 ;  /* 0x000000ff4a317207 */ /* 0x000fe20006800000 */
[----:B------:R-:W-:Y:S01]  /*15b0*/  @!P4 IMAD.MOV R39, RZ, RZ, -R39 ;  /* 0x000000ffff27c224 */ /* 0x000fe200078e0a27 */
[C---:B------:R-:W-:Y:S01]  /*15c0*/  SEL R192, R26.reuse, R25, !P0 ;  /* 0x000000191ac07207 */ /* 0x040fe20004000000 */
[----:B------:R-:W-:Y:S01]  /*15d0*/  @!P3 IMAD.MOV R47, RZ, RZ, -R47 ;  /* 0x000000ffff2fb224 */ /* 0x000fe200078e0a2f */
[C---:B------:R-:W-:Y:S01]  /*15e0*/  SEL R193, R26.reuse, R27, !P0 ;  /* 0x0000001b1ac17207 */ /* 0x040fe20004000000 */
[----:B------:R-:W-:Y:S01]  /*15f0*/  @!P6 IMAD.MOV R45, RZ, RZ, -R45 ;  /* 0x000000ffff2de224 */ /* 0x000fe200078e0a2d */
[----:B------:R-:W-:Y:S01]  /*1600*/  SEL R194, R26, R28, !P0 ;  /* 0x0000001c1ac27207 */ /* 0x000fe20004000000 */
[----:B------:R-:W-:Y:S01]  /*1610*/  IMAD R209, R124, 0x2, R211 ;  /* 0x000000027cd17824 */ /* 0x000fe200078e02d3 */
[C---:B------:R-:W-:Y:S01]  /*1620*/  SEL R195, R26.reuse, R29, !P0 ;  /* 0x0000001d1ac37207 */ /* 0x040fe20004000000 */
[----:B------:R-:W-:Y:S01]  /*1630*/  @!P1 IMAD.MOV R24, RZ, RZ, -R24 ;  /* 0x000000ffff189224 */ /* 0x000fe200078e0a18 */
[----:B------:R-:W-:Y:S01]  /*1640*/  SEL R196, R26, R30, !P0 ;  /* 0x0000001e1ac47207 */ /* 0x000fe20004000000 */
[----:B------:R-:W-:Y:S01]  /*1650*/  IMAD R25, R124, 0x2, R209 ;  /* 0x000000027c197824 */ /* 0x000fe200078e02d1 */
[C---:B------:R-:W-:Y:S01]  /*1660*/  SEL R197, R26.reuse, R31, !P0 ;  /* 0x0000001f1ac57207 */ /* 0x040fe20004000000 */
[----:B------:R-:W-:Y:S01]  /*1670*/  IMAD R90, R15, R124, RZ ;  /* 0x0000007c0f5a7224 */ /* 0x000fe200078e02ff */
[----:B------:R-:W-:Y:S01]  /*1680*/  SEL R198, R26, R32, !P0 ;  /* 0x000000201ac67207 */ /* 0x000fe20004000000 */
[----:B------:R-:W-:Y:S01]  /*1690*/  IMAD R27, R124, 0x2, R25 ;  /* 0x000000027c1b7824 */ /* 0x000fe200078e0219 */
[C---:B------:R-:W-:Y:S01]  /*16a0*/  SEL R199, R26.reuse, R33, !P0 ;  /* 0x000000211ac77207 */ /* 0x040fe20004000000 */
[----:B------:R-:W-:Y:S01]  /*16b0*/  IMAD.SHL.U32 R56, R211, 0x4, RZ ;  /* 0x00000004d3387824 */ /* 0x000fe200078e00ff */
        /* <DEDUP_REMOVED lines=11> */
[----:B------:R-:W-:Y:S01]  /*1770*/  IMAD R102, R5, R125, RZ ;  /* 0x0000007d05667224 */ /* 0x000fe200078e02ff */
[----:B------:R-:W-:Y:S01]  /*1780*/  SEL R206, R26, R45, !P0 ;  /* 0x0000002d1ace7207 */ /* 0x000fe20004000000 */
[----:B------:R-:W-:Y:S01]  /*1790*/  IMAD R37, R124, 0x2, R33 ;  /* 0x000000027c257824 */ /* 0x000fe200078e0221 */
[----:B------:R-:W-:Y:S01]  /*17a0*/  SEL R207, R26, R47, !P0 ;  /* 0x0000002f1acf7207 */ /* 0x000fe20004000000 */
[----:B------:R-:W-:Y:S01]  /*17b0*/  IMAD.SHL.U32 R52, R102, 0x4, RZ ;  /* 0x0000000466347824 */ /* 0x000fe200078e00ff */
[----:B------:R-:W-:Y:S01]  /*17c0*/  ISETP.NE.AND P0, PT, R130, RZ, PT ;  /* 0x000000ff8200720c */ /* 0x000fe20003f05270 */
[----:B------:R-:W-:Y:S01]  /*17d0*/  IMAD R59, R124, 0x2, R37 ;  /* 0x000000027c3b7824 */ /* 0x000fe200078e0225 */
[----:B------:R-:W-:Y:S01]  /*17e0*/  LOP3.LUT R47, R3, 0x2, RZ, 0xfc, !PT ;  /* 0x00000002032f7812 */ /* 0x000fe200078efcff */
[----:B------:R-:W-:Y:S01]  /*17f0*/  IMAD R192, R192, UR4, RZ ;  /* 0x00000004c0c07c24 */ /* 0x000fe2000f8e02ff */
[----:B------:R-:W-:Y:S01]  /*1800*/  LEA.HI R45, R53, 0x2e, RZ, 0x1a ;  /* 0x0000002e352d7811 */ /* 0x000fe200078fd0ff */
[C---:B------:R-:W-:Y:S01]  /*1810*/  IMAD R61, R124.reuse, 0x2, R59 ;  /* 0x000000027c3d7824 */ /* 0x040fe200078e023b */
[----:B------:R-:W-:Y:S01]  /*1820*/  ISETP.GE.AND P2, PT, R47, R154, PT ;  /* 0x0000009a2f00720c */ /* 0x000fe20003f46270 */
[----:B------:R-:W-:Y:S01]  /*1830*/  IMAD R193, R193, UR4, RZ ;  /* 0x00000004c1c17c24 */ /* 0x000fe2000f8e02ff */
[----:B------:R-:W-:Y:S01]  /*1840*/  ISETP.NE.U32.AND P4, PT, R49, RZ, PT ;  /* 0x000000ff3100720c */ /* 0x000fe20003f85070 */
[----:B------:R-:W-:Y:S01]  /*1850*/  IMAD R63, R124, 0x2, R61 ;  /* 0x000000027c3f7824 */ /* 0x000fe200078e023d */
[----:B------:R-:W-:Y:S01]  /*1860*/  SEL R26, R74, RZ, !P2 ;  /* 0x000000ff4a1a7207 */ /* 0x000fe20005000000 */
[----:B------:R-:W-:Y:S01]  /*1870*/  IMAD R98, R45, R124, RZ ;  /* 0x0000007c2d627224 */ /* 0x000fe200078e02ff */
[----:B------:R-:W-:Y:S01]  /*1880*/  LOP3.LUT R49, R3, 0x20, RZ, 0xfc, !PT ;  /* 0x0000002003317812 */ /* 0x000fe200078efcff */
[----:B------:R-:W-:Y:S01]  /*1890*/  IMAD R65, R124, 0x2, R63 ;  /* 0x000000027c417824 */ /* 0x000fe200078e023f */
[----:B------:R-:W-:Y:S01]  /*18a0*/  @!P0 LOP3.LUT R24, RZ, R130, RZ, 0x33, !PT ;  /* 0x00000082ff188212 */ /* 0x000fe200078e33ff */
[----:B------:R-:W-:Y:S01]  /*18b0*/  IMAD R194, R194, UR4, RZ ;  /* 0x00000004c2c27c24 */ /* 0x000fe2000f8e02ff */
[-C--:B------:R-:W-:Y:S01]  /*18c0*/  ISETP.GE.AND P6, PT, R45, R154.reuse, PT ;  /* 0x0000009a2d00720c */ /* 0x080fe20003fc6270 */
[----:B------:R-:W-:Y:S01]  /*18d0*/  IMAD R67, R124, 0x2, R65 ;  /* 0x000000027c437824 */ /* 0x000fe200078e0241 */
[----:B------:R-:W-:Y:S01]  /*18e0*/  ISETP.GE.AND P3, PT, R49, R154, PT ;  /* 0x0000009a3100720c */ /* 0x000fe20003f66270 */
[----:B------:R-:W-:Y:S01]  /*18f0*/  IMAD R88, R24, R155, RZ ;  /* 0x0000009b18587224 */ /* 0x000fe200078e02ff */
[----:B------:R-:W-:Y:S01]  /*1900*/  SEL R30, R74, RZ, !P6 ;  /* 0x000000ff4a1e7207 */ /* 0x000fe20007000000 */
[----:B------:R-:W-:Y:S01]  /*1910*/  IMAD R69, R124, 0x4, R67 ;  /* 0x000000047c457824 */ /* 0x000fe200078e0243 */
[----:B------:R-:W-:Y:S01]  /*1920*/  SEL R28, R74, RZ, !P3 ;  /* 0x000000ff4a1c7207 */ /* 0x000fe20005800000 */
[----:B------:R-:W-:Y:S01]  /*1930*/  IMAD.SHL.U32 R155, R88, 0x4, RZ ;  /* 0x00000004589b7824 */ /* 0x000fe200078e00ff */
[----:B------:R-:W-:Y:S01]  /*1940*/  ISETP.NE.U32.AND P3, PT, R30, RZ, PT ;  /* 0x000000ff1e00720c */ /* 0x000fe20003f65070 */
[----:B------:R-:W-:Y:S01]  /*1950*/  IMAD R71, R124, 0x2, R69 ;  /* 0x000000027c477824 */ /* 0x000fe200078e0245 */
[----:B------:R-:W-:Y:S01]  /*1960*/  ISETP.NE.U32.AND P1, PT, R28, RZ, PT ;  /* 0x000000ff1c00720c */ /* 0x000fe20003f25070 */
[----:B------:R-:W-:Y:S01]  /*1970*/  IMAD R195, R195, UR4, RZ ;  /* 0x00000004c3c37c24 */ /* 0x000fe2000f8e02ff */
[----:B------:R-:W-:Y:S01]  /*1980*/  IADD3 R144, P2, R155, UR8, RZ ;  /* 0x000000089b907c10 */ /* 0x000fe2000ff5e0ff */
[----:B------:R-:W-:Y:S01]  /*1990*/  IMAD R196, R196, UR4, RZ ;  /* 0x00000004c4c47c24 */ /* 0x000fe2000f8e02ff */
[----:B------:R-:W-:Y:S01]  /*19a0*/  ISETP.NE.U32.AND P0, PT, R26, RZ, PT ;  /* 0x000000ff1a00720c */ /* 0x000fe20003f05070 */
[----:B------:R-:W-:Y:S01]  /*19b0*/  IMAD R197, R197, UR4, RZ ;  /* 0x00000004c5c57c24 */ /* 0x000fe2000f8e02ff */
[----:B------:R-:W-:Y:S01]  /*19c0*/  LEA.HI.X.SX32 R64, R88, UR9, 0x2, P2 ;  /* 0x0000000958407c11 */ /* 0x000fe200090f16ff */
[----:B------:R-:W-:Y:S01]  /*19d0*/  IMAD R198, R198, UR4, RZ ;  /* 0x00000004c6c67c24 */ /* 0x000fe2000f8e02ff */
[-C--:B------:R-:W-:Y:S01]  /*19e0*/  LEA R106, P2, R27, R144.reuse, 0x2 ;  /* 0x000000901b6a7211 */ /* 0x080fe200078410ff */
[----:B------:R-:W-:Y:S01]  /*19f0*/  IMAD R199, R199, UR4, RZ ;  /* 0x00000004c7c77c24 */ /* 0x000fe2000f8e02ff */
[----:B------:R-:W-:Y:S01]  /*1a00*/  LEA R110, P6, R25, R144, 0x2 ;  /* 0x00000090196e7211 */ /* 0x000fe200078c10ff */
[----:B------:R-:W-:Y:S01]  /*1a10*/  IMAD R200, R200, UR4, RZ ;  /* 0x00000004c8c87c24 */ /* 0x000fe2000f8e02ff */
[----:B------:R-:W-:Y:S01]  /*1a20*/  LEA.HI.X.SX32 R107, R27, R64, 0x2, P2 ;  /* 0x000000401b6b7211 */ /* 0x000fe200010f16ff */
        /* <DEDUP_REMOVED lines=14> */
[----:B------:R-:W-:Y:S01]  /*1b10*/  VIADD R237, R11, UR7 ;  /* 0x000000070bed7c36 */ /* 0x000fe20008000000 */
[----:B------:R-:W-:Y:S01]  /*1b20*/  LEA.HI.X.SX32 R29, R37, R64, 0x2, P2 ;  /* 0x00000040251d7211 */ /* 0x000fe200010f16ff */
[----:B------:R-:W-:Y:S01]  /*1b30*/  IMAD R37, R124, 0x2, R71 ;  /* 0x000000027c257824 */ /* 0x000fe200078e0247 */
[----:B------:R-:W-:-:S02]  /*1b40*/  LEA R30, P2, R61, R144, 0x2 ;  /* 0x000000903d1e7211 */ /* 0x000fc400078410ff */
[----:B------:R-:W-:Y:S02]  /*1b50*/  LEA.HI.X.SX32 R127, R33, R64, 0x2, P6 ;  /* 0x00000040217f7211 */ /* 0x000fe400030f16ff */
[----:B------:R-:W-:Y:S02]  /*1b60*/  LEA R26, P6, R59, R144, 0x2 ;  /* 0x000000903b1a7211 */ /* 0x000fe400078c10ff */
[----:B------:R-:W-:Y:S02]  /*1b70*/  LEA.HI.X.SX32 R31, R61, R64, 0x2, P2 ;  /* 0x000000403d1f7211 */ /* 0x000fe400010f16ff */
[----:B------:R-:W-:Y:S02]  /*1b80*/  LEA R120, P2, R65, R144, 0x2 ;  /* 0x0000009041787211 */ /* 0x000fe400078410ff */
[-C--:B------:R-:W-:Y:S01]  /*1b90*/  LEA.HI.X.SX32 R27, R59, R64.reuse, 0x2, P6 ;  /* 0x000000403b1b7211 */ /* 0x080fe200030f16ff */
[----:B------:R-:W-:Y:S01]  /*1ba0*/  IMAD R59, R124, 0x2, R37 ;  /* 0x000000027c3b7824 */ /* 0x000fe200078e0225 */
[----:B------:R-:W-:-:S02]  /*1bb0*/  LEA.HI.X.SX32 R121, R65, R64, 0x2, P2 ;  /* 0x0000004041797211 */ /* 0x000fc400010f16ff */
[-C--:B------:R-:W-:Y:S01]  /*1bc0*/  LEA R108, P2, R69, R144.reuse, 0x2 ;  /* 0x00000090456c7211 */ /* 0x080fe200078410ff */
[C---:B------:R-:W-:Y:S01]  /*1bd0*/  IMAD R61, R124.reuse, 0x2, R59 ;  /* 0x000000027c3d7824 */ /* 0x040fe200078e023b */
[----:B------:R-:W-:Y:S02]  /*1be0*/  LEA R32, P6, R63, R144, 0x2 ;  /* 0x000000903f207211 */ /* 0x000fe400078c10ff */
[-C--:B------:R-:W-:Y:S02]  /*1bf0*/  LEA.HI.X.SX32 R109, R69, R64.reuse, 0x2, P2 ;  /* 0x00000040456d7211 */ /* 0x080fe400010f16ff */
[----:B------:R-:W-:Y:S01]  /*1c00*/  LEA.HI.X.SX32 R33, R63, R64, 0x2, P6 ;  /* 0x000000403f217211 */ /* 0x000fe200030f16ff */
[C---:B------:R-:W-:Y:S01]  /*1c10*/  IMAD R63, R124.reuse, 0x2, R61 ;  /* 0x000000027c3f7824 */ /* 0x040fe200078e023d */
[-C--:B------:R-:W-:Y:S02]  /*1c20*/  LEA R112, P2, R37, R144.reuse, 0x2 ;  /* 0x0000009025707211 */ /* 0x080fe400078410ff */
[----:B------:R-:W-:Y:S01]  /*1c30*/  LEA R24, P6, R67, R144, 0x2 ;  /* 0x0000009043187211 */ /* 0x000fe200078c10ff */
[----:B------:R-:W-:Y:S01]  /*1c40*/  IMAD R50, R124, 0x2, R63 ;  /* 0x000000027c327824 */ /* 0x000fe200078e023f */
[----:B------:R-:W-:-:S02]  /*1c50*/  LEA.HI.X.SX32 R113, R37, R64, 0x2, P2 ;  /* 0x0000004025717211 */ /* 0x000fc400010f16ff */
[----:B------:R-:W-:Y:S02]  /*1c60*/  LEA R122, P2, R61, R144, 0x2 ;  /* 0x000000903d7a7211 */ /* 0x000fe400078410ff */
[-C--:B------:R-:W-:Y:S02]  /*1c70*/  LEA.HI.X.SX32 R25, R67, R64.reuse, 0x2, P6 ;  /* 0x0000004043197211 */ /* 0x080fe400030f16ff */
[----:B------:R-:W-:Y:S02]  /*1c80*/  LEA.HI.X.SX32 R123, R61, R64, 0x2, P2 ;  /* 0x000000403d7b7211 */ /* 0x000fe400010f16ff */
[CC--:B------:R-:W-:Y:S02]  /*1c90*/  LEA R116, P2, R50.reuse, R144.reuse, 0x2 ;  /* 0x0000009032747211 */ /* 0x0c0fe400078410ff */
[----:B------:R-:W-:Y:S02]  /*1ca0*/  LEA R118, P6, R71, R144, 0x2 ;  /* 0x0000009047767211 */ /* 0x000fe400078c10ff */
[----:B------:R-:W-:Y:S01]  /*1cb0*/  LEA.HI.X.SX32 R117, R50, R64, 0x2, P2 ;  /* 0x0000004032757211 */ /* 0x000fe200010f16ff */
[----:B------:R-:W-:Y:S01]  /*1cc0*/  IMAD.SHL.U32 R50, R96, 0x4, RZ ;  /* 0x0000000460327824 */ /* 0x000fe200078e00ff */
[----:B------:R-:W-:-:S02]  /*1cd0*/  LEA R190, P2, R17, R144, 0x2 ;  /* 0x0000009011be7211 */ /* 0x000fc400078410ff */
[-C--:B------:R-:W-:Y:S02]  /*1ce0*/  LEA.HI.X.SX32 R119, R71, R64.reuse, 0x2, P6 ;  /* 0x0000004047777211 */ /* 0x080fe400030f16ff */
[----:B------:R-:W-:Y:S02]  /*1cf0*/  LEA.HI.X.SX32 R191, R17, R64, 0x2, P2 ;  /* 0x0000004011bf7211 */ /* 0x000fe400010f16ff */
[-C--:B------:R-:W-:Y:S02]  /*1d00*/  LEA R186, P2, R21, R144.reuse, 0x2 ;  /* 0x0000009015ba7211 */ /* 0x080fe400078410ff */
[----:B------:R-:W-:Y:S02]  /*1d10*/  LEA R114, P6, R59, R144, 0x2 ;  /* 0x000000903b727211 */ /* 0x000fe400078c10ff */
[----:B------:R-:W-:Y:S01]  /*1d20*/  ISETP.NE.U32.AND P5, PT, R48, RZ, PT ;  /* 0x000000ff3000720c */ /* 0x000fe20003fa5070 */
[----:B------:R-:W-:Y:S01]  /*1d30*/  IMAD.SHL.U32 R48, R90, 0x4, RZ ;  /* 0x000000045a307824 */ /* 0x000fe200078e00ff */
[----:B------:R-:W-:-:S02]  /*1d40*/  LEA.HI.X.SX32 R187, R21, R64, 0x2, P2 ;  /* 0x0000004015bb7211 */ /* 0x000fc400010f16ff */
[----:B------:R-:W-:Y:S01]  /*1d50*/  LEA.HI.X.SX32 R115, R59, R64, 0x2, P6 ;  /* 0x000000403b737211 */ /* 0x000fe200030f16ff */
[----:B------:R-:W-:Y:S01]  /*1d60*/  IMAD.SHL.U32 R59, R98, 0x4, RZ ;  /* 0x00000004623b7824 */ /* 0x000fe200078e00ff */
[-C--:B------:R-:W-:Y:S02]  /*1d70*/  LEA R182, P2, R41, R144.reuse, 0x2 ;  /* 0x0000009029b67211 */ /* 0x080fe400078410ff */
[----:B------:R-:W-:Y:S02]  /*1d80*/  LEA R36, P6, R63, R144, 0x2 ;  /* 0x000000903f247211 */ /* 0x000fe400078c10ff */
[-C--:B------:R-:W-:Y:S02]  /*1d90*/  LEA.HI.X.SX32 R183, R41, R64.reuse, 0x2, P2 ;  /* 0x0000004029b77211 */ /* 0x080fe400010f16ff */
[----:B------:R-:W-:Y:S02]  /*1da0*/  LEA.HI.X.SX32 R37, R63, R64, 0x2, P6 ;  /* 0x000000403f257211 */ /* 0x000fe400030f16ff */
[----:B------:R-:W-:-:S02]  /*1db0*/  IADD3 R132, P2, R48, R144, RZ ;  /* 0x0000009030847210 */ /* 0x000fc40007f5e0ff */
[C---:B------:R-:W-:Y:S02]  /*1dc0*/  LEA R180, P6, R13.reuse, R144, 0x2 ;  /* 0x000000900db47211 */ /* 0x040fe400078c10ff */
[-C--:B------:R-:W-:Y:S02]  /*1dd0*/  LEA.HI.X.SX32 R133, R90, R64.reuse, 0x2, P2 ;  /* 0x000000405a857211 */ /* 0x080fe400010f16ff */
[----:B------:R-:W-:Y:S02]  /*1de0*/  LEA.HI.X.SX32 R181, R13, R64, 0x2, P6 ;  /* 0x000000400db57211 */ /* 0x000fe400030f16ff */
[-C--:B------:R-:W-:Y:S02]  /*1df0*/  IADD3 R136, P2, R56, R144.reuse, RZ ;  /* 0x0000009038887210 */ /* 0x080fe40007f5e0ff */
[----:B------:R-:W-:Y:S01]  /*1e00*/  LEA R188, P6, R19, R144, 0x2 ;  /* 0x0000009013bc7211 */ /* 0x000fe200078c10ff */
[----:B------:R-:W-:Y:S01]  /*1e10*/  @!PT LDS RZ, [RZ] ;  /* 0x00000000fffff984 */ /* 0x000fe20000000800 */
[----:B------:R-:W-:Y:S01]  /*1e20*/  @!PT LDS RZ, [RZ] ;  /* 0x00000000fffff984 */ /* 0x000fe20000000800 */
[----:B------:R-:W-:Y:S01]  /*1e30*/  @!PT LDS RZ, [RZ] ;  /* 0x00000000fffff984 */ /* 0x000fe20000000800 */
[----:B------:R1:W-:Y:S01]  /*1e40*/  LDGSTS.E [R237], desc[UR14][R180.64], P5 ;  /* 0x00000000b4ed7fae */ /* 0x0003e2000a92184e */
[----:B------:R-:W-:-:S02]  /*1e50*/  LEA.HI.X.SX32 R137, R211, R64, 0x2, P2 ;  /* 0x00000040d3897211 */ /* 0x000fc400010f16ff */
[----:B------:R-:W-:Y:S01]  /*1e60*/  LEA.HI.X.SX32 R189, R19, R64, 0x2, P6 ;  /* 0x0000004013bd7211 */ /* 0x000fe200030f16ff */
[----:B------:R2:W-:Y:S01]  /*1e70*/  LDGSTS.E [R237+0x8], desc[UR14][R190.64], P0 ;  /* 0x00008000beed7fae */ /* 0x0005e2000812184e */
[-C--:B------:R-:W-:Y:S02]  /*1e80*/  IADD3 R138, P2, R58, R144.reuse, RZ ;  /* 0x000000903a8a7210 */ /* 0x080fe40007f5e0ff */
[----:B------:R-:W-:Y:S01]  /*1e90*/  LEA.HI R53, R53, 0x3e, RZ, 0x1a ;  /* 0x0000003e35357811 */ /* 0x000fe200078fd0ff */
[----:B------:R3:W-:Y:S01]  /*1ea0*/  LDGSTS.E [R237+0x2000], desc[UR14][R126.64], P1 ;  /* 0x020000007eed7fae */ /* 0x0007e2000892184e */
[----:B------:R-:W-:Y:S02]  /*1eb0*/  LEA R184, P6, R23, R144, 0x2 ;  /* 0x0000009017b87211 */ /* 0x000fe400078c10ff */
[----:B------:R-:W-:Y:S01]  /*1ec0*/  LEA.HI.X.SX32 R139, R209, R64, 0x2, P2 ;  /* 0x00000040d18b7211 */ /* 0x000fe200010f16ff */
[----:B------:R-:W-:Y:S01]  /*1ed0*/  IMAD R100, R53, R124, RZ ;  /* 0x0000007c35647224 */ /* 0x000fe200078e02ff */
[----:B------:R-:W-:-:S02]  /*1ee0*/  LEA.HI.X.SX32 R185, R23, R64, 0x2, P6 ;  /* 0x0000004017b97211 */ /* 0x000fc400030f16ff */
[-C--:B------:R-:W-:Y:S01]  /*1ef0*/  IADD3 R140, P2, R50, R144.reuse, RZ ;  /* 0x00000090328c7210 */ /* 0x080fe20007f5e0ff */
[----:B------:R-:W-:Y:S01]  /*1f00*/  IMAD.SHL.U32 R60, R100, 0x4, RZ ;  /* 0x00000004643c7824 */ /* 0x000fe200078e00ff */
[C---:B------:R-:W-:Y:S02]  /*1f10*/  LEA R128, P6, R43.reuse, R144, 0x2 ;  /* 0x000000902b807211 */ /* 0x040fe400078c10ff */
[-C--:B------:R-:W-:Y:S02]  /*1f20*/  LEA.HI.X.SX32 R141, R96, R64.reuse, 0x2, P2 ;  /* 0x00000040608d7211 */ /* 0x080fe400010f16ff */
[----:B------:R-:W-:Y:S02]  /*1f30*/  LEA.HI.X.SX32 R129, R43, R64, 0x2, P6 ;  /* 0x000000402b817211 */ /* 0x000fe400030f16ff */
[-C--:B------:R-:W-:Y:S02]  /*1f40*/  IADD3 R142, P2, R59, R144.reuse, RZ ;  /* 0x000000903b8e7210 */ /* 0x080fe40007f5e0ff */
[----:B------:R-:W-:-:S02]  /*1f50*/  IADD3 R134, P6, R54, R144, RZ ;  /* 0x0000009036867210 */ /* 0x000fc40007fde0ff */
[-C--:B------:R-:W-:Y:S02]  /*1f60*/  LEA.HI.X.SX32 R143, R98, R64.reuse, 0x2, P2 ;  /* 0x00000040628f7211 */ /* 0x080fe400010f16ff */
[----:B------:R-:W-:Y:S02]  /*1f70*/  LEA.HI.X.SX32 R135, R213, R64, 0x2, P6 ;  /* 0x00000040d5877211 */ /* 0x000fe400030f16ff */
[----:B------:R-:W-:Y:S02]  /*1f80*/  IADD3 R144, P2, R60, R144, RZ ;  /* 0x000000903c907210 */ /* 0x000fe40007f5e0ff */
[----:B------:R-:W-:Y:S02]  /*1f90*/  IADD3 R178, P6, R52, UR10, RZ ;  /* 0x0000000a34b27c10 */ /* 0x000fe4000ffde0ff */
[----:B------:R-:W-:Y:S02]  /*1fa0*/  LEA.HI.X.SX32 R145, R100, R64, 0x2, P2 ;  /* 0x0000004064917211 */ /* 0x000fe400010f16ff */
[----:B------:R-:W-:-:S02]  /*1fb0*/  LEA.HI.X.SX32 R62, R102, UR11, 0x2, P6 ;  /* 0x0000000b663e7c11 */ /* 0x000fc4000b0f16ff */
[CC--:B------:R-:W-:Y:S02]  /*1fc0*/  LEA R146, P2, R192.reuse, R178.reuse, 0x2 ;  /* 0x000000b2c0927211 */ /* 0x0c0fe400078410ff */
[C---:B------:R-:W-:Y:S02]  /*1fd0*/  LEA R148, P6, R193.reuse, R178, 0x2 ;  /* 0x000000b2c1947211 */ /* 0x040fe400078c10ff */
[----:B------:R-:W-:Y:S02]  /*1fe0*/  LEA.HI.X.SX32 R147, R192, R62, 0x2, P2 ;  /* 0x0000003ec0937211 */ /* 0x000fe400010f16ff */
[----:B------:R-:W-:Y:S02]  /*1ff0*/  LEA R150, P2, R194, R178, 0x2 ;  /* 0x000000b2c2967211 */ /* 0x000fe400078410ff */
[----:B------:R-:W-:Y:S02]  /*2000*/  LEA.HI.X.SX32 R149, R193, R62, 0x2, P6 ;  /* 0x0000003ec1957211 */ /* 0x000fe400030f16ff */
[----:B------:R-:W-:-:S02]  /*2010*/  LEA R152, P6, R195, R178, 0x2 ;  /* 0x000000b2c3987211 */ /* 0x000fc400078c10ff */
[----:B------:R-:W-:Y:S02]  /*2020*/  LEA.HI.X.SX32 R151, R194, R62, 0x2, P2 ;  /* 0x0000003ec2977211 */ /* 0x000fe400010f16ff */
        /* <DEDUP_REMOVED lines=24> */
[----:B------:R-:W-:Y:S02]  /*21b0*/  ISETP.GE.AND P2, PT, R55, R154, PT ;  /* 0x0000009a3700720c */ /* 0x000fe40003f46270 */
[----:B------:R-:W-:Y:S02]  /*21c0*/  LEA.HI.X.SX32 R179, R207, R62, 0x2, P6 ;  /* 0x0000003ecfb37211 */ /* 0x000fe400030f16ff */
[----:B------:R-:W-:Y:S02]  /*21d0*/  SEL R62, R74, RZ, !P2 ;  /* 0x000000ff4a3e7207 */ /* 0x000fe40005000000 */
[----:B------:R-:W-:Y:S02]  /*21e0*/  LOP3.LUT R61, R3, 0x6, RZ, 0xfc, !PT ;  /* 0x00000006033d7812 */ /* 0x000fe400078efcff */
[----:B------:R-:W-:-:S02]  /*21f0*/  ISETP.NE.U32.AND P5, PT, R62, RZ, PT ;  /* 0x000000ff3e00720c */ /* 0x000fc40003fa5070 */
[-C--:B------:R-:W-:Y:S02]  /*2200*/  ISETP.GE.AND P6, PT, R57, R154.reuse, PT ;  /* 0x0000009a3900720c */ /* 0x080fe40003fc6270 */
[----:B------:R-:W-:Y:S02]  /*2210*/  LOP3.LUT R63, R3, 0x24, RZ, 0xfc, !PT ;  /* 0x00000024033f7812 */ /* 0x000fe400078efcff */
[-C--:B------:R-:W-:Y:S02]  /*2220*/  ISETP.GE.AND P2, PT, R61, R154.reuse, PT ;  /* 0x0000009a3d00720c */ /* 0x080fe40003f46270 */
[C---:B------:R-:W-:Y:S02]  /*2230*/  SEL R64, R74.reuse, RZ, !P6 ;  /* 0x000000ff4a407207 */ /* 0x040fe40007000000 */
[----:B------:R-:W-:Y:S02]  /*2240*/  ISETP.GE.AND P6, PT, R63, R154, PT ;  /* 0x0000009a3f00720c */ /* 0x000fe40003fc6270 */
[----:B------:R-:W-:Y:S01]  /*2250*/  SEL R62, R74, RZ, !P2 ;  /* 0x000000ff4a3e7207 */ /* 0x000fe20005000000 */
[----:B------:R4:W-:Y:S01]  /*2260*/  LDGSTS.E [R237+0x2008], desc[UR14][R28.64], P5 ;  /* 0x020080001ced7fae */ /* 0x0009e2000a92184e */
[----:B------:R-:W-:-:S02]  /*2270*/  LOP3.LUT R65, R3, 0x26, RZ, 0xfc, !PT ;  /* 0x0000002603417812 */ /* 0x000fc400078efcff */
[----:B------:R-:W-:Y:S02]  /*2280*/  ISETP.NE.U32.AND P2, PT, R64, RZ, PT ;  /* 0x000000ff4000720c */ /* 0x000fe40003f45070 */
[----:B------:R-:W-:Y:S02]  /*2290*/  SEL R64, R74, RZ, !P6 ;  /* 0x000000ff4a407207 */ /* 0x000fe40007000000 */
[----:B------:R-:W-:Y:S02]  /*22a0*/  LOP3.LUT R67, R3, 0x8, RZ, 0xfc, !PT ;  /* 0x0000000803437812 */ /* 0x000fe400078efcff */
[----:B------:R-:W-:Y:S02]  /*22b0*/  ISETP.NE.U32.AND P0, PT, R62, RZ, PT ;  /* 0x000000ff3e00720c */ /* 0x000fe40003f05070 */
[----:B------:R-:W-:Y:S02]  /*22c0*/  ISETP.GE.AND P1, PT, R65, R154, PT ;  /* 0x0000009a4100720c */ /* 0x000fe40003f26270 */
[----:B------:R-:W-:-:S02]  /*22d0*/  LOP3.LUT R62, R11, 0x10, RZ, 0x3c, !PT ;  /* 0x000000100b3e7812 */ /* 0x000fc400078e3cff */
[----:B------:R-:W-:Y:S02]  /*22e0*/  ISETP.NE.U32.AND P6, PT, R64, RZ, PT ;  /* 0x000000ff4000720c */ /* 0x000fe40003fc5070 */
[----:B------:R-:W-:Y:S01]  /*22f0*/  ISETP.GE.AND P5, PT, R67, R154, PT ;  /* 0x0000009a4300720c */ /* 0x000fe20003fa6270 */
[----:B------:R-:W-:Y:S01]  /*2300*/  VIADD R235, R62, UR7 ;  /* 0x000000073eeb7c36 */ /* 0x000fe20008000000 */
[C---:B------:R-:W-:Y:S02]  /*2310*/  SEL R64, R74.reuse, RZ, !P1 ;  /* 0x000000ff4a407207 */ /* 0x040fe40004800000 */
[C---:B------:R-:W-:Y:S02]  /*2320*/  LOP3.LUT R69, R3.reuse, 0xa, RZ, 0xfc, !PT ;  /* 0x0000000a03457812 */ /* 0x040fe400078efcff */
[----:B------:R-:W-:Y:S01]  /*2330*/  SEL R66, R74, RZ, !P5 ;  /* 0x000000ff4a427207 */ /* 0x000fe20006800000 */
[----:B------:R5:W-:Y:S01]  /*2340*/  LDGSTS.E [R235], desc[UR14][R188.64], P2 ;  /* 0x00000000bceb7fae */ /* 0x000be2000912184e */
[----:B------:R-:W-:-:S02]  /*2350*/  LOP3.LUT R71, R3, 0x28, RZ, 0xfc, !PT ;  /* 0x0000002803477812 */ /* 0x000fc400078efcff */
[----:B------:R-:W-:Y:S01]  /*2360*/  ISETP.NE.U32.AND P5, PT, R64, RZ, PT ;  /* 0x000000ff4000720c */ /* 0x000fe20003fa5070 */
[----:B------:R5:W-:Y:S01]  /*2370*/  LDGSTS.E [R235+0x8], desc[UR14][R186.64], P0 ;  /* 0x00008000baeb7fae */ /* 0x000be2000812184e */
[-C--:B------:R-:W-:Y:S02]  /*2380*/  ISETP.GE.AND P1, PT, R69, R154.reuse, PT ;  /* 0x0000009a4500720c */ /* 0x080fe40003f26270 */
[----:B------:R-:W-:Y:S01]  /*2390*/  ISETP.GE.AND P2, PT, R71, R154, PT ;  /* 0x0000009a4700720c */ /* 0x000fe20003f46270 */
[----:B------:R5:W-:Y:S01]  /*23a0*/  LDGSTS.E [R235+0x2000], desc[UR14][R26.64], P6 ;  /* 0x020000001aeb7fae */ /* 0x000be2000b12184e */
[----:B------:R-:W-:Y:S02]  /*23b0*/  SEL R64, R74, RZ, !P1 ;  /* 0x000000ff4a407207 */ /* 0x000fe40004800000 */
[----:B------:R-:W-:Y:S02]  /*23c0*/  ISETP.NE.U32.AND P1, PT, R66, RZ, PT ;  /* 0x000000ff4200720c */ /* 0x000fe40003f25070 */
[----:B------:R-:W-:-:S02]  /*23d0*/  SEL R66, R74, RZ, !P2 ;  /* 0x000000ff4a427207 */ /* 0x000fc40005000000 */
[-C--:B------:R-:W-:Y:S01]  /*23e0*/  ISETP.GE.AND P6, PT, R73, R154.reuse, PT ;  /* 0x0000009a4900720c */ /* 0x080fe20003fc6270 */
[----:B------:R5:W-:Y:S01]  /*23f0*/  LDGSTS.E [R235+0x2008], desc[UR14][R30.64], P5 ;  /* 0x020080001eeb7fae */ /* 0x000be2000a92184e */
[----:B------:R-:W-:Y:S02]  /*2400*/  ISETP.NE.U32.AND P2, PT, R64, RZ, PT ;  /* 0x000000ff4000720c */ /* 0x000fe40003f45070 */
[----:B------:R-:W-:Y:S02]  /*2410*/  LOP3.LUT R64, R11, 0x20, RZ, 0x3c, !PT ;  /* 0x000000200b407812 */ /* 0x000fe400078e3cff */
[----:B------:R-:W-:Y:S02]  /*2420*/  ISETP.NE.U32.AND P0, PT, R66, RZ, PT ;  /* 0x000000ff4200720c */ /* 0x000fe40003f05070 */
[----:B------:R-:W-:Y:S01]  /*2430*/  SEL R66, R74, RZ, !P6 ;  /* 0x000000ff4a427207 */ /* 0x000fe20007000000 */
[----:B------:R-:W-:Y:S01]  /*2440*/  VIADD R233, R64, UR7 ;  /* 0x0000000740e97c36 */ /* 0x000fe20008000000 */
[----:B------:R-:W-:-:S02]  /*2450*/  ISETP.GE.AND P5, PT, R75, R154, PT ;  /* 0x0000009a4b00720c */ /* 0x000fc40003fa6270 */
[-C--:B------:R-:W-:Y:S02]  /*2460*/  ISETP.GE.AND P6, PT, R51, R154.reuse, PT ;  /* 0x0000009a3300720c */ /* 0x080fe40003fc6270 */
[C---:B------:R-:W-:Y:S01]  /*2470*/  SEL R68, R74.reuse, RZ, !P5 ;  /* 0x000000ff4a447207 */ /* 0x040fe20006800000 */
[----:B------:R5:W-:Y:S01]  /*2480*/  LDGSTS.E [R233], desc[UR14][R184.64], P1 ;  /* 0x00000000b8e97fae */ /* 0x000be2000892184e */
[----:B------:R-:W-:Y:S02]  /*2490*/  SEL R70, R74, RZ, !P6 ;  /* 0x000000ff4a467207 */ /* 0x000fe40007000000 */
[-C--:B------:R-:W-:Y:S01]  /*24a0*/  ISETP.GE.AND P5, PT, R77, R154.reuse, PT ;  /* 0x0000009a4d00720c */ /* 0x080fe20003fa6270 */
[----:B------:R5:W-:Y:S01]  /*24b0*/  LDGSTS.E [R233+0x8], desc[UR14][R182.64], P2 ;  /* 0x00008000b6e97fae */ /* 0x000be2000912184e */
[----:B------:R-:W-:Y:S02]  /*24c0*/  ISETP.GE.AND P6, PT, R53, R154, PT ;  /* 0x0000009a3500720c */ /* 0x000fe40003fc6270 */
[----:B------:R-:W-:Y:S01]  /*24d0*/  ISETP.NE.U32.AND P1, PT, R70, RZ, PT ;  /* 0x000000ff4600720c */ /* 0x000fe20003f25070 */
[----:B------:R5:W-:Y:S01]  /*24e0*/  LDGSTS.E [R233+0x2000], desc[UR14][R32.64], P0 ;  /* 0x0200000020e97fae */ /* 0x000be2000812184e */
[----:B------:R-:W-:-:S02]  /*24f0*/  SEL R70, R74, RZ, !P5 ;  /* 0x000000ff4a467207 */ /* 0x000fc40006800000 */
[----:B------:R-:W-:Y:S02]  /*2500*/  ISETP.NE.U32.AND P5, PT, R66, RZ, PT ;  /* 0x000000ff4200720c */ /* 0x000fe40003fa5070 */
[----:B------:R-:W-:Y:S02]  /*2510*/  SEL R66, R74, RZ, !P6 ;  /* 0x000000ff4a427207 */ /* 0x000fe40007000000 */
[----:B------:R-:W-:Y:S02]  /*2520*/  ISETP.NE.U32.AND P6, PT, R68, RZ, PT ;  /* 0x000000ff4400720c */ /* 0x000fe40003fc5070 */
[----:B------:R-:W-:Y:S02]  /*2530*/  ISETP.NE.U32.AND P0, PT, R66, RZ, PT ;  /* 0x000000ff4200720c */ /* 0x000fe40003f05070 */
[----:B------:R-:W-:Y:S02]  /*2540*/  LOP3.LUT R66, R11, 0x30, RZ, 0x3c, !PT ;  /* 0x000000300b427812 */ /* 0x000fe400078e3cff */
[----:B------:R-:W-:-:S03]  /*2550*/  ISETP.NE.U32.AND P2, PT, R70, RZ, PT ;  /* 0x000000ff4600720c */ /* 0x000fc60003f45070 */
[----:B------:R-:W-:Y:S01]  /*2560*/  VIADD R231, R66, UR7 ;  /* 0x0000000742e77c36 */ /* 0x000fe20008000000 */
[----:B------:R5:W-:Y:S01]  /*2570*/  LDGSTS.E [R233+0x2008], desc[UR14][R120.64], P5 ;  /* 0x0200800078e97fae */ /* 0x000be2000a92184e */
[----:B------:R-:W-:-:S03]  /*2580*/  ISETP.GE.AND P5, PT, R79, R154, PT ;  /* 0x0000009a4f00720c */ /* 0x000fc60003fa6270 */
[----:B------:R5:W-:Y:S01]  /*2590*/  LDGSTS.E [R231], desc[UR14][R128.64], P6 ;  /* 0x0000000080e77fae */ /* 0x000be2000b12184e */
[-C--:B------:R-:W-:Y:S02]  /*25a0*/  ISETP.GE.AND P6, PT, R81, R154.reuse, PT ;  /* 0x0000009a5100720c */ /* 0x080fe40003fc6270 */
[C---:B------:R-:W-:Y:S01]  /*25b0*/  SEL R68, R74.reuse, RZ, !P5 ;  /* 0x000000ff4a447207 */ /* 0x040fe20006800000 */
[----:B------:R5:W-:Y:S01]  /*25c0*/  LDGSTS.E [R231+0x8], desc[UR14][R132.64], P4 ;  /* 0x0000800084e77fae */ /* 0x000be2000a12184e */
[----:B------:R-:W-:Y:S02]  /*25d0*/  ISETP.GE.AND P5, PT, R83, R154, PT ;  /* 0x0000009a5300720c */ /* 0x000fe40003fa6270 */
[----:B------:R-:W-:Y:S01]  /*25e0*/  SEL R70, R74, RZ, !P6 ;  /* 0x000000ff4a467207 */ /* 0x000fe20007000000 */
[----:B------:R5:W-:Y:S01]  /*25f0*/  LDGSTS.E [R231+0x2000], desc[UR14][R24.64], P2 ;  /* 0x0200000018e77fae */ /* 0x000be2000912184e */
[----:B------:R-:W-:Y:S02]  /*2600*/  ISETP.NE.U32.AND P6, PT, R68, RZ, PT ;  /* 0x000000ff4400720c */ /* 0x000fe40003fc5070 */
[----:B------:R-:W-:Y:S01]  /*2610*/  SEL R68, R74, RZ, !P5 ;  /* 0x000000ff4a447207 */ /* 0x000fe20006800000 */
[----:B------:R5:W-:Y:S01]  /*2620*/  LDGSTS.E [R231+0x2008], desc[UR14][R142.64], P3 ;  /* 0x020080008ee77fae */ /* 0x000be2000992184e */
[----:B------:R-:W-:-:S02]  /*2630*/  ISETP.NE.U32.AND P5, PT, R70, RZ, PT ;  /* 0x000000ff4600720c */ /* 0x000fc40003fa5070 */
[----:B------:R-:W-:Y:S02]  /*2640*/  ISETP.NE.U32.AND P2, PT, R68, RZ, PT ;  /* 0x000000ff4400720c */ /* 0x000fe40003f45070 */
[----:B------:R-:W-:Y:S02]  /*2650*/  LOP3.LUT R68, R11, 0x40, RZ, 0x3c, !PT ;  /* 0x000000400b447812 */ /* 0x000fe400078e3cff */
[-C--:B------:R-:W-:Y:S02]  /*2660*/  ISETP.GE.AND P4, PT, R85, R154.reuse, PT ;  /* 0x0000009a5500720c */ /* 0x080fe40003f86270 */
[----:B------:R-:W-:Y:S01]  /*2670*/  ISETP.GE.AND P3, PT, R87, R154, PT ;  /* 0x0000009a5700720c */ /* 0x000fe20003f66270 */
[----:B------:R-:W-:Y:S01]  /*2680*/  VIADD R229, R68, UR7 ;  /* 0x0000000744e57c36 */ /* 0x000fe20008000000 */
[----:B------:R-:W-:-:S04]  /*2690*/  SEL R70, R74, RZ, !P4 ;  /* 0x000000ff4a467207 */ /* 0x000fc80006000000 */
[----:B------:R-:W-:Y:S01]  /*26a0*/  LDGSTS.E [R229], desc[UR14][R134.64], P6 ;  /* 0x0000000086e57fae */ /* 0x000fe2000b12184e */
[----:B------:R-:W-:Y:S02]  /*26b0*/  ISETP.NE.U32.AND P4, PT, R70, RZ, PT ;  /* 0x000000ff4600720c */ /* 0x000fe40003f85070 */
[-C--:B------:R-:W-:Y:S01]  /*26c0*/  ISETP.GE.AND P6, PT, R89, R154.reuse, PT ;  /* 0x0000009a5900720c */ /* 0x080fe20003fc6270 */
[----:B------:R-:W-:Y:S01]  /*26d0*/  LDGSTS.E [R229+0x8], desc[UR14][R136.64], P5 ;  /* 0x0000800088e57fae */ /* 0x000fe2000a92184e */
[C---:B------:R-:W-:Y:S02]  /*26e0*/  SEL R70, R74.reuse, RZ, !P3 ;  /* 0x000000ff4a467207 */ /* 0x040fe40005800000 */
[-C--:B------:R-:W-:Y:S01]  /*26f0*/  ISETP.GE.AND P3, PT, R91, R154.reuse, PT ;  /* 0x0000009a5b00720c */ /* 0x080fe20003f66270 */
[----:B------:R-:W-:Y:S01]  /*2700*/  LDGSTS.E [R229+0x2000], desc[UR14][R108.64], P2 ;  /* 0x020000006ce57fae */ /* 0x000fe2000912184e */
[----:B------:R-:W-:Y:S02]  /*2710*/  SEL R72, R74, RZ, !P6 ;  /* 0x000000ff4a487207 */ /* 0x000fe40007000000 */
[----:B------:R-:W-:-:S02]  /*2720*/  ISETP.GE.AND P5, PT, R93, R154, PT ;  /* 0x0000009a5d00720c */ /* 0x000fc40003fa6270 */
[----:B------:R-:W-:Y:S01]  /*2730*/  ISETP.NE.U32.AND P6, PT, R70, RZ, PT ;  /* 0x000000ff4600720c */ /* 0x000fe20003fc5070 */
[----:B------:R-:W-:Y:S01]  /*2740*/  LDGSTS.E [R229+0x2008], desc[UR14][R118.64], P4 ;  /* 0x0200800076e57fae */ /* 0x000fe2000a12184e */
[----:B------:R-:W-:Y:S02]  /*2750*/  SEL R70, R74, RZ, !P3 ;  /* 0x000000ff4a467207 */ /* 0x000fe40005800000 */
[----:B------:R-:W-:Y:S02]  /*2760*/  ISETP.NE.U32.AND P3, PT, R72, RZ, PT ;  /* 0x000000ff4800720c */ /* 0x000fe40003f65070 */
[----:B------:R-:W-:Y:S02]  /*2770*/  SEL R72, R74, RZ, !P5 ;  /* 0x000000ff4a487207 */ /* 0x000fe40006800000 */
[----:B------:R-:W-:Y:S02]  /*2780*/  ISETP.NE.U32.AND P5, PT, R70, RZ, PT ;  /* 0x000000ff4600720c */ /* 0x000fe40003fa5070 */
[----:B------:R-:W-:-:S02]  /*2790*/  LOP3.LUT R70, R11, 0x50, RZ, 0x3c, !PT ;  /* 0x000000500b467812 */ /* 0x000fc400078e3cff */
[-C--:B------:R-:W-:Y:S02]  /*27a0*/  ISETP.GE.AND P4, PT, R95, R154.reuse, PT ;  /* 0x0000009a5f00720c */ /* 0x080fe40003f86270 */
[----:B------:R-:W-:Y:S01]  /*27b0*/  ISETP.NE.U32.AND P2, PT, R72, RZ, PT ;  /* 0x000000ff4800720c */ /* 0x000fe20003f45070 */
[----:B------:R-:W-:Y:S01]  /*27c0*/  VIADD R227, R70, UR7 ;  /* 0x0000000746e37c36 */ /* 0x000fe20008000000 */
[----:B------:R-:W-:Y:S02]  /*27d0*/  SEL R72, R74, RZ, !P4 ;  /* 0x000000ff4a487207 */ /* 0x000fe40006000000 */
[-C--:B------:R-:W-:Y:S02]  /*27e0*/  ISETP.GE.AND P4, PT, R99, R154.reuse, PT ;  /* 0x0000009a6300720c */ /* 0x080fe40003f86270 */
[----:B------:R-:W-:Y:S01]  /*27f0*/  LDGSTS.E [R227], desc[UR14][R138.64], P6 ;  /* 0x000000008ae37fae */ /* 0x000fe2000b12184e */
[----:B------:R-:W-:-:S03]  /*2800*/  ISETP.GE.AND P6, PT, R97, R154, PT ;  /* 0x0000009a6100720c */ /* 0x000fc60003fc6270 */
[----:B------:R-:W-:Y:S01]  /*2810*/  LDGSTS.E [R227+0x8], desc[UR14][R110.64], P3 ;  /* 0x000080006ee37fae */ /* 0x000fe2000992184e */
[----:B------:R-:W-:Y:S02]  /*2820*/  SEL R76, R74, RZ, !P6 ;  /* 0x000000ff4a4c7207 */ /* 0x000fe40007000000 */
[----:B------:R-:W-:Y:S01]  /*2830*/  ISETP.GE.AND P6, PT, R101, R154, PT ;  /* 0x0000009a6500720c */ /* 0x000fe20003fc6270 */
[----:B------:R-:W-:Y:S01]  /*2840*/  LDGSTS.E [R227+0x2000], desc[UR14][R112.64], P5 ;  /* 0x0200000070e37fae */ /* 0x000fe2000a92184e */
[----:B------:R-:W-:Y:S02]  /*2850*/  ISETP.NE.U32.AND P3, PT, R72, RZ, PT ;  /* 0x000000ff4800720c */ /* 0x000fe40003f65070 */
[----:B------:R-:W-:Y:S01]  /*2860*/  SEL R72, R74, RZ, !P4 ;  /* 0x000000ff4a487207 */ /* 0x000fe20006000000 */
[----:B------:R-:W-:Y:S01]  /*2870*/  LDGSTS.E [R227+0x2008], desc[UR14][R114.64], P2 ;  /* 0x0200800072e37fae */ /* 0x000fe2000912184e */
[----:B------:R-:W-:Y:S02]  /*2880*/  ISETP.NE.U32.AND P4, PT, R76, RZ, PT ;  /* 0x000000ff4c00720c */ /* 0x000fe40003f85070 */
[----:B------:R-:W-:-:S02]  /*2890*/  SEL R76, R74, RZ, !P6 ;  /* 0x000000ff4a4c7207 */ /* 0x000fc40007000000 */
[----:B------:R-:W-:Y:S02]  /*28a0*/  ISETP.NE.U32.AND P6, PT, R72, RZ, PT ;  /* 0x000000ff4800720c */ /* 0x000fe40003fc5070 */
[----:B------:R-:W-:Y:S02]  /*28b0*/  LOP3.LUT R72, R11, 0x60, RZ, 0x3c, !PT ;  /* 0x000000600b487812 */ /* 0x000fe400078e3cff */
[----:B------:R-:W-:Y:S02]  /*28c0*/  ISETP.GE.AND P2, PT, R103, R154, PT ;  /* 0x0000009a6700720c */ /* 0x000fe40003f46270 */
[----:B------:R-:W-:Y:S01]  /*28d0*/  ISETP.NE.U32.AND P5, PT, R76, RZ, PT ;  /* 0x000000ff4c00720c */ /* 0x000fe20003fa5070 */
[----:B------:R-:W-:Y:S01]  /*28e0*/  VIADD R225, R72, UR7 ;  /* 0x0000000748e17c36 */ /* 0x000fe20008000000 */
[----:B------:R-:W-:Y:S02]  /*28f0*/  SEL R76, R74, RZ, !P2 ;  /* 0x000000ff4a4c7207 */ /* 0x000fe40005000000 */
[----:B------:R-:W-:-:S02]  /*2900*/  ISETP.GE.AND P2, PT, R3, R92, PT ;  /* 0x0000005c0300720c */ /* 0x000fc40003f46270 */
[----:B------:R-:W-:Y:S01]  /*2910*/  LDGSTS.E [R225], desc[UR14][R106.64], P3 ;  /* 0x000000006ae17fae */ /* 0x000fe2000992184e */
[----:B------:R-:W-:-:S03]  /*2920*/  ISETP.GE.AND P3, PT, R105, R154, PT ;  /* 0x0000009a6900720c */ /* 0x000fc60003f66270 */
[----:B------:R-:W-:Y:S01]  /*2930*/  LDGSTS.E [R225+0x8], desc[UR14][R38.64], P4 ;  /* 0x0000800026e17fae */ /* 0x000fe2000a12184e */
[----:B------:R-:W-:Y:S02]  /*2940*/  ISETP.GE.AND P4, PT, R5, R154, PT ;  /* 0x0000009a0500720c */ /* 0x000fe40003f86270 */
[C---:B------:R-:W-:Y:S01]  /*2950*/  SEL R78, R74.reuse, RZ, !P3 ;  /* 0x000000ff4a4e7207 */ /* 0x040fe20005800000 */
[----:B------:R-:W-:Y:S01]  /*2960*/  LDGSTS.E [R225+0x2000], desc[UR14][R122.64], P6 ;  /* 0x020000007ae17fae */ /* 0x000fe2000b12184e */
[----:B------:R-:W-:Y:S02]  /*2970*/  ISETP.GE.AND P3, PT, R15, R92, PT ;  /* 0x0000005c0f00720c */ /* 0x000fe40003f66270 */
[----:B------:R-:W-:Y:S01]  /*2980*/  SEL R74, R74, RZ, !P4 ;  /* 0x000000ff4a4a7207 */ /* 0x000fe20006000000 */
[----:B------:R-:W-:Y:S01]  /*2990*/  LDGSTS.E [R225+0x2008], desc[UR14][R36.64], P5 ;  /* 0x0200800024e17fae */ /* 0x000fe2000a92184e */
[----:B------:R-:W-:Y:S02]  /*29a0*/  ISETP.NE.U32.AND P4, PT, R76, RZ, PT ;  /* 0x000000ff4c00720c */ /* 0x000fe40003f85070 */
[----:B------:R-:W-:-:S02]  /*29b0*/  SEL R80, RZ, 0x4, P3 ;  /* 0x00000004ff507807 */ /* 0x000fc40001800000 */
[----:B------:R-:W-:Y:S02]  /*29c0*/  ISETP.NE.U32.AND P6, PT, R74, RZ, PT ;  /* 0x000000ff4a00720c */ /* 0x000fe40003fc5070 */
[----:B------:R-:W-:Y:S02]  /*29d0*/  ISETP.NE.U32.AND P3, PT, R78, RZ, PT ;  /* 0x000000ff4e00720c */ /* 0x000fe40003f65070 */
[----:B------:R-:W-:Y:S02]  /*29e0*/  LOP3.LUT R74, R11, 0x70, RZ, 0x3c, !PT ;  /* 0x000000700b4a7812 */ /* 0x000fe400078e3cff */
[----:B------:R-:W-:Y:S02]  /*29f0*/  SEL R76, RZ, 0x4, P2 ;  /* 0x00000004ff4c7807 */ /* 0x000fe40001000000 */
[----:B------:R-:W-:Y:S01]  /*2a00*/  ISETP.GT.AND P2, PT, R104, 0x7f, PT ;  /* 0x0000007f6800780c */ /* 0x000fe20003f44270 */
[----:B------:R-:W-:-:S03]  /*2a10*/  VIADD R223, R74, UR7 ;  /* 0x000000074adf7c36 */ /* 0x000fc60008000000 */
[----:B------:R-:W-:Y:S02]  /*2a20*/  SEL R76, R76, RZ, P2 ;  /* 0x000000ff4c4c7207 */ /* 0x000fe40001000000 */
[----:B------:R-:W-:Y:S01]  /*2a30*/  LDGSTS.E [R223], desc[UR14][R34.64], P4 ;  /* 0x0000000022df7fae */ /* 0x000fe2000a12184e */
[----:B------:R-:W-:Y:S02]  /*2a40*/  SEL R80, R80, RZ, P2 ;  /* 0x000000ff50507207 */ /* 0x000fe40001000000 */
[----:B------:R-:W-:Y:S01]  /*2a50*/  ISETP.NE.U32.AND P4, PT, R76, RZ, PT ;  /* 0x000000ff4c00720c */ /* 0x000fe20003f85070 */
[----:B------:R-:W-:Y:S01]  /*2a60*/  LDGSTS.E [R223+0x8], desc[UR14][R140.64], P1 ;  /* 0x000080008cdf7fae */ /* 0x000fe2000892184e */
[----:B------:R-:W-:Y:S02]  /*2a70*/  ISETP.GE.AND P1, PT, R47, R92, PT ;  /* 0x0000005c2f00720c */ /* 0x000fe40003f26270 */
[----:B------:R-:W-:Y:S01]  /*2a80*/  ISETP.NE.U32.AND P5, PT, R80, RZ, PT ;  /* 0x000000ff5000720c */ /* 0x000fe20003fa5070 */
[----:B------:R-:W-:Y:S01]  /*2a90*/  LDGSTS.E [R223+0x2000], desc[UR14][R116.64], P3 ;  /* 0x0200000074df7fae */ /* 0x000fe2000992184e */
[----:B------:R-:W-:-:S02]  /*2aa0*/  SEL R76, RZ, 0x4, P1 ;  /* 0x00000004ff4c7807 */ /* 0x000fc40000800000 */
[-C--:B------:R-:W-:Y:S01]  /*2ab0*/  ISETP.GE.AND P3, PT, R49, R92.reuse, PT ;  /* 0x0000005c3100720c */ /* 0x080fe20003f66270 */
[----:B------:R-:W-:Y:S01]  /*2ac0*/  LDGSTS.E [R223+0x2008], desc[UR14][R144.64], P0 ;  /* 0x0200800090df7fae */ /* 0x000fe2000812184e */
[-C--:B------:R-:W-:Y:S02]  /*2ad0*/  ISETP.GE.AND P0, PT, R55, R92.reuse, PT ;  /* 0x0000005c3700720c */ /* 0x080fe40003f06270 */
[----:B------:R-:W-:Y:S01]  /*2ae0*/  SEL R76, R76, RZ, P2 ;  /* 0x000000ff4c4c7207 */ /* 0x000fe20001000000 */
[----:B------:R-:W0:Y:S01]  /*2af0*/  LDGDEPBAR ;  /* 0x00000000000079af */ /* 0x000e220000000000 */
[----:B------:R-:W-:Y:S02]  /*2b00*/  SEL R94, RZ, 0x4, P0 ;  /* 0x00000004ff5e7807 */ /* 0x000fe40000000000 */
[----:B------:R-:W-:Y:S02]  /*2b10*/  ISETP.GE.AND P0, PT, R63, R92, PT ;  /* 0x0000005c3f00720c */ /* 0x000fe40003f06270 */
[----:B------:R-:W-:-:S02]  /*2b20*/  SEL R78, RZ, 0x4, P3 ;  /* 0x00000004ff4e7807 */ /* 0x000fc40001800000 */
[----:B------:R-:W-:Y:S02]  /*2b30*/  SEL R234, RZ, 0x4, P0 ;  /* 0x00000004ffea7807 */ /* 0x000fe40000000000 */
[-C--:B------:R-:W-:Y:S02]  /*2b40*/  ISETP.GE.AND P0, PT, R69, R92.reuse, PT ;  /* 0x0000005c4500720c */ /* 0x080fe40003f06270 */
[----:B------:R-:W-:Y:S02]  /*2b50*/  ISETP.GE.AND P1, PT, R57, R92, PT ;  /* 0x0000005c3900720c */ /* 0x000fe40003f26270 */
[----:B------:R-:W-:Y:S02]  /*2b60*/  SEL R228, RZ, 0x4, P0 ;  /* 0x00000004ffe47807 */ /* 0x000fe40000000000 */
[----:B------:R-:W-:Y:S02]  /*2b70*/  ISETP.NE.U32.AND P0, PT, R76, RZ, PT ;  /* 0x000000ff4c00720c */ /* 0x000fe40003f05070 */
[----:B------:R-:W-:-:S02]  /*2b80*/  LOP3.LUT R76, R215, 0x1000, R86, 0xf8, !PT ;  /* 0x00001000d74c7812 */ /* 0x000fc400078ef856 */
[----:B------:R-:W-:Y:S02]  /*2b90*/  ISETP.GE.AND P3, PT, R61, R92, PT ;  /* 0x0000005c3d00720c */ /* 0x000fe40003f66270 */
[C---:B------:R-:W-:Y:S01]  /*2ba0*/  LOP3.LUT R80, R76.reuse, 0x20, RZ, 0x3c, !PT ;  /* 0x000000204c507812 */ /* 0x040fe200078e3cff */
[C---:B------:R-:W-:Y:S01]  /*2bb0*/  VIADD R221, R76.reuse, UR7 ;  /* 0x000000074cdd7c36 */ /* 0x040fe20008000000 */
[C---:B------:R-:W-:Y:S02]  /*2bc0*/  LOP3.LUT R82, R76.reuse, 0x40, RZ, 0x3c, !PT ;  /* 0x000000404c527812 */ /* 0x040fe400078e3cff */
[----:B------:R-:W-:Y:S01]  /*2bd0*/  LOP3.LUT R84, R76, 0x60, RZ, 0x3c, !PT ;  /* 0x000000604c547812 */ /* 0x000fe200078e3cff */
[----:B------:R-:W-:Y:S01]  /*2be0*/  VIADD R219, R80, UR7 ;  /* 0x0000000750db7c36 */ /* 0x000fe20008000000 */
[----:B------:R-:W-:Y:S01]  /*2bf0*/  LDGSTS.E [R221+0xc000], desc[UR14][R146.64], P6 ;  /* 0x0c00000092dd7fae */ /* 0x000fe2000b12184e */
[----:B------:R-:W-:Y:S01]  /*2c00*/  VIADD R217, R82, UR7 ;  /* 0x0000000752d97c36 */ /* 0x000fe20008000000 */
[----:B------:R-:W-:Y:S01]  /*2c10*/  SEL R208, RZ, 0x4, P1 ;  /* 0x00000004ffd07807 */ /* 0x000fe20000800000 */
[----:B------:R-:W-:Y:S01]  /*2c20*/  VIADD R215, R84, UR7 ;  /* 0x0000000754d77c36 */ /* 0x000fe20008000000 */
[----:B------:R-:W-:Y:S01]  /*2c30*/  LDGSTS.E [R221+0xc400], desc[UR14][R156.64], P6 ;  /* 0x0c4000009cdd7fae */ /* 0x000fe2000b12184e */
[----:B------:R-:W-:-:S02]  /*2c40*/  SEL R236, RZ, 0x4, P3 ;  /* 0x00000004ffec7807 */ /* 0x000fc40001800000 */
[-C--:B------:R-:W-:Y:S01]  /*2c50*/  ISETP.GE.AND P1, PT, R65, R92.reuse, PT ;  /* 0x0000005c4100720c */ /* 0x080fe20003f26270 */
[----:B------:R-:W-:Y:S01]  /*2c60*/  LDGSTS.E [R221+0xc800], desc[UR14][R164.64], P6 ;  /* 0x0c800000a4dd7fae */ /* 0x000fe2000b12184e */
[-C--:B------:R-:W-:Y:S02]  /*2c70*/  ISETP.GE.AND P3, PT, R67, R92.reuse, PT ;  /* 0x0000005c4300720c */ /* 0x080fe40003f66270 */
[----:B------:R-:W-:Y:S01]  /*2c80*/  SEL R232, RZ, 0x4, P1 ;  /* 0x00000004ffe87807 */ /* 0x000fe20000800000 */
[----:B------:R-:W-:Y:S01]  /*2c90*/  LDGSTS.E [R221+0xcc00], desc[UR14][R172.64], P6 ;  /* 0x0cc00000acdd7fae */ /* 0x000fe2000b12184e */
[----:B------:R-:W-:Y:S02]  /*2ca0*/  SEL R230, RZ, 0x4, P3 ;  /* 0x00000004ffe67807 */ /* 0x000fe40001800000 */
[-C--:B------:R-:W-:Y:S01]  /*2cb0*/  ISETP.GE.AND P1, PT, R71, R92.reuse, PT ;  /* 0x0000005c4700720c */ /* 0x080fe20003f26270 */
[----:B------:R-:W-:Y:S01]  /*2cc0*/  LDGSTS.E [R219+0xc100], desc[UR14][R148.64], P6 ;  /* 0x0c10000094db7fae */ /* 0x000fe2000b12184e */
[----:B------:R-:W-:-:S02]  /*2cd0*/  ISETP.GE.AND P3, PT, R73, R92, PT ;  /* 0x0000005c4900720c */ /* 0x000fc40003f66270 */
[----:B------:R-:W-:Y:S01]  /*2ce0*/  SEL R226, RZ, 0x4, P1 ;  /* 0x00000004ffe27807 */ /* 0x000fe20000800000 */
[----:B------:R-:W-:Y:S01]  /*2cf0*/  LDGSTS.E [R219+0xc500], desc[UR14][R158.64], P6 ;  /* 0x0c5000009edb7fae */ /* 0x000fe2000b12184e */
[----:B------:R-:W-:Y:S02]  /*2d00*/  SEL R224, RZ, 0x4, P3 ;  /* 0x00000004ffe07807 */ /* 0x000fe40001800000 */
[-C--:B------:R-:W-:Y:S01]  /*2d10*/  ISETP.GE.AND P1, PT, R75, R92.reuse, PT ;  /* 0x0000005c4b00720c */ /* 0x080fe20003f26270 */
[----:B------:R-:W-:Y:S01]  /*2d20*/  LDGSTS.E [R219+0xc900], desc[UR14][R166.64], P6 ;  /* 0x0c900000a6db7fae */ /* 0x000fe2000b12184e */
[----:B------:R-:W-:Y:S02]  /*2d30*/  ISETP.GE.AND P3, PT, R77, R92, PT ;  /* 0x0000005c4d00720c */ /* 0x000fe40003f66270 */
[----:B------:R-:W-:Y:S01]  /*2d40*/  SEL R78, R78, RZ, P2 ;  /* 0x000000ff4e4e7207 */ /* 0x000fe20001000000 */
[----:B------:R-:W-:Y:S01]  /*2d50*/  LDGSTS.E [R219+0xcd00], desc[UR14][R174.64], P6 ;  /* 0x0cd00000aedb7fae */ /* 0x000fe2000b12184e */
[----:B------:R-:W-:-:S02]  /*2d60*/  SEL R218, RZ, 0x4, P1 ;  /* 0x00000004ffda7807 */ /* 0x000fc40000800000 */
[----:B------:R-:W-:Y:S01]  /*2d70*/  SEL R212, RZ, 0x4, P3 ;  /* 0x00000004ffd47807 */ /* 0x000fe20001800000 */
[----:B------:R-:W-:Y:S01]  /*2d80*/  LDGSTS.E [R217+0xc200], desc[UR14][R150.64], P6 ;  /* 0x0c20000096d97fae */ /* 0x000fe2000b12184e */
[-C--:B------:R-:W-:Y:S02]  /*2d90*/  ISETP.GE.AND P1, PT, R45, R92.reuse, PT ;  /* 0x0000005c2d00720c */ /* 0x080fe40003f26270 */
[----:B------:R-:W-:Y:S01]  /*2da0*/  ISETP.NE.U32.AND P3, PT, R78, RZ, PT ;  /* 0x000000ff4e00720c */ /* 0x000fe20003f65070 */
[----:B------:R-:W-:Y:S01]  /*2db0*/  LDGSTS.E [R217+0xc600], desc[UR14][R160.64], P6 ;  /* 0x0c600000a0d97fae */ /* 0x000fe2000b12184e */
[----:B------:R-:W-:Y:S01]  /*2dc0*/  IMAD.SHL.U32 R78, R124, 0x40, RZ ;  /* 0x000000407c4e7824 */ /* 0x000fe200078e00ff */
[----:B------:R-:W-:Y:S02]  /*2dd0*/  SEL R238, RZ, 0x4, P1 ;  /* 0x00000004ffee7807 */ /* 0x000fe40000800000 */
[----:B------:R-:W-:Y:S01]  /*2de0*/  LDGSTS.E [R217+0xca00], desc[UR14][R168.64], P6 ;  /* 0x0ca00000a8d97fae */ /* 0x000fe2000b12184e */
[-C--:B------:R-:W-:Y:S01]  /*2df0*/  ISETP.GE.AND P1, PT, R79, R92.reuse, PT ;  /* 0x0000005c4f00720c */ /* 0x080fe20003f26270 */
[----:B-1----:R-:W-:Y:S01]  /*2e00*/  IMAD.WIDE R180, R78, 0x4, R180 ;  /* 0x000000044eb47825 */ /* 0x002fe200078e02b4 */
[----:B------:R-:W-:Y:S01]  /*2e10*/  SEL R216, R208, RZ, P2 ;  /* 0x000000ffd0d87207 */ /* 0x000fe20001000000 */
[----:B------:R-:W-:Y:S01]  /*2e20*/  LDGSTS.E [R217+0xce00], desc[UR14][R176.64], P6 ;  /* 0x0ce00000b0d97fae */ /* 0x000fe2000b12184e */
[----:B------:R-:W-:Y:S01]  /*2e30*/  SEL R220, RZ, 0x4, P1 ;  /* 0x00000004ffdc7807 */ /* 0x000fe20000800000 */
[----:B--2---:R-:W-:Y:S01]  /*2e40*/  IMAD.WIDE R190, R78, 0x4, R190 ;  /* 0x000000044ebe7825 */ /* 0x004fe200078e02be */
[-C--:B------:R-:W-:Y:S01]  /*2e50*/  ISETP.GE.AND P1, PT, R83, R92.reuse, PT ;  /* 0x0000005c5300720c */ /* 0x080fe20003f26270 */
[----:B------:R-:W-:Y:S01]  /*2e60*/  LDGSTS.E [R215+0xc300], desc[UR14][R152.64], P6 ;  /* 0x0c30000098d77fae */ /* 0x000fe2000b12184e */
[----:B------:R-:W-:Y:S01]  /*2e70*/  SEL R94, R94, RZ, P2 ;  /* 0x000000ff5e5e7207 */ /* 0x000fe20001000000 */
[----:B---3--:R-:W-:Y:S01]  /*2e80*/  IMAD.WIDE R126, R78, 0x4, R126 ;  /* 0x000000044e7e7825 */ /* 0x008fe200078e027e */
[----:B------:R-:W-:Y:S01]  /*2e90*/  SEL R210, RZ, 0x4, P1 ;  /* 0x00000004ffd27807 */ /* 0x000fe20000800000 */
[----:B------:R-:W-:Y:S01]  /*2ea0*/  LDGSTS.E [R215+0xc700], desc[UR14][R162.64], P6 ;  /* 0x0c700000a2d77fae */ /* 0x000fe2000b12184e */
[----:B------:R-:W-:Y:S01]  /*2eb0*/  ISETP.NE.U32.AND P1, PT, R216, RZ, PT ;  /* 0x000000ffd800720c */ /* 0x000fe20003f25070 */
[----:B----4-:R-:W-:Y:S01]  /*2ec0*/  IMAD.WIDE R28, R78, 0x4, R28 ;  /* 0x000000044e1c7825 */ /* 0x010fe200078e021c */
[----:B------:R-:W-:Y:S01]  /*2ed0*/  SEL R236, R236, RZ, P2 ;  /* 0x000000ffecec7207 */ /* 0x000fe20001000000 */
[----:B------:R-:W-:Y:S01]  /*2ee0*/  LDGSTS.E [R215+0xcb00], desc[UR14][R170.64], P6 ;  /* 0x0cb00000aad77fae */ /* 0x000fe2000b12184e */
[----:B------:R-:W-:Y:S01]  /*2ef0*/  SEL R234, R234, RZ, P2 ;  /* 0x000000ffeaea7207 */ /* 0x000fe20001000000 */
[----:B-----5:R-:W-:Y:S01]  /*2f00*/  IMAD.WIDE R188, R78, 0x4, R188 ;  /* 0x000000044ebc7825 */ /* 0x020fe200078e02bc */
[----:B------:R-:W-:Y:S01]  /*2f10*/  SEL R232, R232, RZ, P2 ;  /* 0x000000ffe8e87207 */ /* 0x000fe20001000000 */
[----:B------:R-:W-:Y:S01]  /*2f20*/  LDGSTS.E [R215+0xcf00], desc[UR14][R178.64], P6 ;  /* 0x0cf00000b2d77fae */ /* 0x000fe2000b12184e */
[----:B------:R-:W-:Y:S01]  /*2f30*/  SEL R230, R230, RZ, P2 ;  /* 0x000000ffe6e67207 */ /* 0x000fe20001000000 */
[----:B------:R-:W-:Y:S01]  /*2f40*/  IMAD.WIDE R186, R78, 0x4, R186 ;  /* 0x000000044eba7825 */ /* 0x000fe200078e02ba */
[-C--:B------:R-:W-:Y:S01]  /*2f50*/  ISETP.GE.AND P6, PT, R81, R92.reuse, PT ;  /* 0x0000005c5100720c */ /* 0x080fe20003fc6270 */
[----:B------:R-:W0:Y:S01]  /*2f60*/  LDGDEPBAR ;  /* 0x00000000000079af */ /* 0x000e220000000000 */
[----:B------:R-:W-:Y:S01]  /*2f70*/  SEL R228, R228, RZ, P2 ;  /* 0x000000ffe4e47207 */ /* 0x000fe20001000000 */
[----:B------:R-:W-:Y:S01]  /*2f80*/  IMAD.WIDE R26, R78, 0x4, R26 ;  /* 0x000000044e1a7825 */ /* 0x000fe200078e021a */
[----:B------:R-:W-:Y:S01]  /*2f90*/  SEL R226, R226, RZ, P2 ;  /* 0x000000ffe2e27207 */ /* 0x000fe20001000000 */
[----:B------:R-:W-:Y:S01]  /*2fa0*/  BAR.SYNC.DEFER_BLOCKING 0x0 ;  /* 0x0000000000007b1d */ /* 0x000fe20000010000 */
[----:B------:R-:W-:Y:S01]  /*2fb0*/  SEL R214, RZ, 0x4, P6 ;  /* 0x00000004ffd67807 */ /* 0x000fe20003000000 */
[----:B------:R-:W-:Y:S01]  /*2fc0*/  IMAD.WIDE R30, R78, 0x4, R30 ;  /* 0x000000044e1e7825 */ /* 0x000fe200078e021e */
[----:B------:R-:W-:-:S02]  /*2fd0*/  ISETP.GE.AND P6, PT, R85, R92, PT ;  /* 0x0000005c5500720c */ /* 0x000fc40003fc6270 */
[----:B------:R-:W-:Y:S01]  /*2fe0*/  SEL R224, R224, RZ, P2 ;  /* 0x000000ffe0e07207 */ /* 0x000fe20001000000 */
[C---:B------:R-:W-:Y:S01]  /*2ff0*/  IMAD.WIDE R184, R78.reuse, 0x4, R184 ;  /* 0x000000044eb87825 */ /* 0x040fe200078e02b8 */
[----:B------:R-:W-:Y:S02]  /*3000*/  SEL R208, RZ, 0x4, P6 ;  /* 0x00000004ffd07807 */ /* 0x000fe40003000000 */
[-C--:B------:R-:W-:Y:S01]  /*3010*/  ISETP.GE.AND P6, PT, R87, R92.reuse, PT ;  /* 0x0000005c5700720c */ /* 0x080fe20003fc6270 */
[----:B------:R-:W-:Y:S01]  /*3020*/  IMAD.WIDE R182, R78, 0x4, R182 ;  /* 0x000000044eb67825 */ /* 0x000fe200078e02b6 */
[----:B------:R-:W-:Y:S02]  /*3030*/  SEL R218, R218, RZ, P2 ;  /* 0x000000ffdada7207 */ /* 0x000fe40001000000 */
[----:B------:R-:W-:Y:S01]  /*3040*/  SEL R222, RZ, 0x4, P6 ;  /* 0x00000004ffde7807 */ /* 0x000fe20003000000 */
[----:B------:R-:W-:Y:S01]  /*3050*/  IMAD.WIDE R32, R78, 0x4, R32 ;  /* 0x000000044e207825 */ /* 0x000fe200078e0220 */
[----:B------:R-:W-:-:S02]  /*3060*/  ISETP.GE.AND P6, PT, R93, R92, PT ;  /* 0x0000005c5d00720c */ /* 0x000fc40003fc6270 */
[----:B------:R-:W-:Y:S01]  /*3070*/  SEL R212, R212, RZ, P2 ;  /* 0x000000ffd4d47207 */ /* 0x000fe20001000000 */
[----:B------:R-:W-:Y:S01]  /*3080*/  IMAD.WIDE R120, R78, 0x4, R120 ;  /* 0x000000044e787825 */ /* 0x000fe200078e0278 */
[----:B------:R-:W-:Y:S02]  /*3090*/  SEL R238, R238, RZ, P2 ;  /* 0x000000ffeeee7207 */ /* 0x000fe40001000000 */
[----:B------:R-:W-:Y:S01]  /*30a0*/  SEL R220, R220, RZ, P2 ;  /* 0x000000ffdcdc7207 */ /* 0x000fe20001000000 */
[----:B------:R-:W-:Y:S01]  /*30b0*/  IMAD.WIDE R128, R78, 0x4, R128 ;  /* 0x000000044e807825 */ /* 0x000fe200078e0280 */
[----:B------:R-:W-:Y:S01]  /*30c0*/  SEL R214, R214, RZ, P2 ;  /* 0x000000ffd6d67207 */ /* 0x000fe20001000000 */
[----:B------:R-:W-:Y:S01]  /*30d0*/  @!PT LDS RZ, [RZ] ;  /* 0x00000000fffff984 */ /* 0x000fe20000000800 */
[----:B------:R-:W-:Y:S01]  /*30e0*/  @!PT LDS RZ, [RZ] ;  /* 0x00000000fffff984 */ /* 0x000fe20000000800 */
[----:B------:R-:W-:Y:S01]  /*30f0*/  @!PT LDS RZ, [RZ] ;  /* 0x00000000fffff984 */ /* 0x000fe20000000800 */
[----:B------:R1:W-:Y:S01]  /*3100*/  LDGSTS.E [R237+0x4000], desc[UR14][R180.64], P4 ;  /* 0x04000000b4ed7fae */ /* 0x0003e2000a12184e */
[----:B------:R-:W-:Y:S01]  /*3110*/  ISETP.NE.U32.AND P4, PT, R94, RZ, PT ;  /* 0x000000ff5e00720c */ /* 0x000fe20003f85070 */
[----:B------:R-:W-:Y:S01]  /*3120*/  IMAD.WIDE R132, R78, 0x4, R132 ;  /* 0x000000044e847825 */ /* 0x000fe200078e0284 */
[----:B------:R-:W-:Y:S01]  /*3130*/  SEL R210, R210, RZ, P2 ;  /* 0x000000ffd2d27207 */ /* 0x000fe20001000000 */
[----:B------:R-:W-:Y:S01]  /*3140*/  LDGSTS.E [R237+0x4008], desc[UR14][R190.64], P0 ;  /* 0x04008000beed7fae */ /* 0x000fe2000812184e */
[-C--:B------:R-:W-:Y:S01]  /*3150*/  ISETP.GE.AND P0, PT, R89, R92.reuse, PT ;  /* 0x0000005c5900720c */ /* 0x080fe20003f06270 */
[----:B------:R-:W-:Y:S01]  /*3160*/  IMAD.WIDE R24, R78, 0x4, R24 ;  /* 0x000000044e187825 */ /* 0x000fe200078e0218 */
[----:B------:R-:W-:Y:S01]  /*3170*/  SEL R208, R208, RZ, P2 ;  /* 0x000000ffd0d07207 */ /* 0x000fe20001000000 */
[----:B------:R-:W-:Y:S01]  /*3180*/  LDGSTS.E [R237+0x6000], desc[UR14][R126.64], P3 ;  /* 0x060000007eed7fae */ /* 0x000fe2000992184e */
[----:B------:R-:W-:Y:S01]  /*3190*/  ISETP.GE.AND P3, PT, R91, R92, PT ;  /* 0x0000005c5b00720c */ /* 0x000fe20003f66270 */
[----:B------:R-:W-:Y:S01]  /*31a0*/  IMAD.WIDE R142, R78, 0x4, R142 ;  /* 0x000000044e8e7825 */ /* 0x000fe200078e028e */
[----:B------:R-:W-:-:S02]  /*31b0*/  SEL R216, RZ, 0x4, P0 ;  /* 0x00000004ffd87807 */ /* 0x000fc40000000000 */
[----:B------:R-:W-:Y:S01]  /*31c0*/  ISETP.GE.AND P0, PT, R95, R92, PT ;  /* 0x0000005c5f00720c */ /* 0x000fe20003f06270 */
[----:B------:R2:W-:Y:S01]  /*31d0*/  LDGSTS.E [R237+0x6008], desc[UR14][R28.64], P4 ;  /* 0x060080001ced7fae */ /* 0x0005e2000a12184e */
[----:B-1----:R-:W-:Y:S01]  /*31e0*/  SEL R181, RZ, 0x4, P3 ;  /* 0x00000004ffb57807 */ /* 0x002fe20001800000 */
[----:B------:R-:W-:Y:S01]  /*31f0*/  IMAD.WIDE R134, R78, 0x4, R134 ;  /* 0x000000044e867825 */ /* 0x000fe200078e0286 */
[----:B------:R-:W-:Y:S01]  /*3200*/  ISETP.NE.U32.AND P3, PT, R236, RZ, PT ;  /* 0x000000ffec00720c */ /* 0x000fe20003f65070 */
[----:B------:R-:W-:Y:S01]  /*3210*/  LDGSTS.E [R235+0x4000], desc[UR14][R188.64], P1 ;  /* 0x04000000bceb7fae */ /* 0x000fe2000892184e */
[----:B------:R-:W-:Y:S01]  /*3220*/  SEL R94, RZ, 0x4, P0 ;  /* 0x00000004ff5e7807 */ /* 0x000fe20000000000 */
[----:B------:R-:W-:Y:S01]  /*3230*/  IMAD.WIDE R136, R78, 0x4, R136 ;  /* 0x000000044e887825 */ /* 0x000fe200078e0288 */
[----:B------:R-:W-:Y:S02]  /*3240*/  ISETP.NE.U32.AND P0, PT, R234, RZ, PT ;  /* 0x000000ffea00720c */ /* 0x000fe40003f05070 */
[----:B------:R-:W-:Y:S01]  /*3250*/  ISETP.NE.U32.AND P4, PT, R232, RZ, PT ;  /* 0x000000ffe800720c */ /* 0x000fe20003f85070 */
[----:B------:R-:W-:Y:S01]  /*3260*/  IMAD.WIDE R108, R78, 0x4, R108 ;  /* 0x000000044e6c7825 */ /* 0x000fe200078e026c */
[----:B------:R-:W-:-:S02]  /*3270*/  ISETP.NE.U32.AND P1, PT, R230, RZ, PT ;  /* 0x000000ffe600720c */ /* 0x000fc40003f25070 */
[----:B--2---:R-:W-:Y:S02]  /*3280*/  CS2R R28, SRZ ;  /* 0x00000000001c7805 */ /* 0x004fe4000001ff00 */
[----:B------:R-:W-:Y:S01]  /*3290*/  SEL R180, RZ, 0x4, P6 ;  /* 0x00000004ffb47807 */ /* 0x000fe20003000000 */
[----:B------:R-:W-:Y:S01]  /*32a0*/  IMAD.WIDE R118, R78, 0x4, R118 ;  /* 0x000000044e767825 */ /* 0x000fe200078e0276 */
[----:B------:R-:W-:Y:S01]  /*32b0*/  ISETP.NE.U32.AND P6, PT, R238, RZ, PT ;  /* 0x000000ffee00720c */ /* 0x000fe20003fc5070 */
[----:B------:R-:W-:Y:S01]  /*32c0*/  LDGSTS.E [R235+0x4008], desc[UR14][R186.64], P3 ;  /* 0x04008000baeb7fae */ /* 0x000fe2000992184e */
[----:B------:R-:W-:Y:S01]  /*32d0*/  ISETP.NE.U32.AND P3, PT, R228, RZ, PT ;  /* 0x000000ffe400720c */ /* 0x000fe20003f65070 */
[----:B------:R-:W-:Y:S01]  /*32e0*/  IMAD.WIDE R138, R78, 0x4, R138 ;  /* 0x000000044e8a7825 */ /* 0x000fe200078e028a */
[----:B------:R-:W-:Y:S01]  /*32f0*/  SEL R222, R222, RZ, P2 ;  /* 0x000000ffdede7207 */ /* 0x000fe20001000000 */
[----:B------:R-:W-:Y:S01]  /*3300*/  LDGSTS.E [R235+0x6000], desc[UR14][R26.64], P0 ;  /* 0x060000001aeb7fae */ /* 0x000fe2000812184e */
[----:B------:R-:W-:Y:S01]  /*3310*/  ISETP.NE.U32.AND P0, PT, R226, RZ, PT ;  /* 0x000000ffe200720c */ /* 0x000fe20003f05070 */
[----:B------:R-:W-:Y:S01]  /*3320*/  IMAD.WIDE R110, R78, 0x4, R110 ;  /* 0x000000044e6e7825 */ /* 0x000fe200078e026e */
[----:B------:R-:W-:Y:S01]  /*3330*/  SEL R216, R216, RZ, P2 ;  /* 0x000000ffd8d87207 */ /* 0x000fe20001000000 */
[----:B------:R1:W-:Y:S01]  /*3340*/  LDGSTS.E [R235+0x6008], desc[UR14][R30.64], P4 ;  /* 0x060080001eeb7fae */ /* 0x0003e2000a12184e */
[----:B------:R-:W-:Y:S01]  /*3350*/  ISETP.NE.U32.AND P4, PT, R224, RZ, PT ;  /* 0x000000ffe000720c */ /* 0x000fe20003f85070 */
[----:B------:R-:W-:Y:S01]  /*3360*/  IMAD.WIDE R112, R78, 0x4, R112 ;  /* 0x000000044e707825 */ /* 0x000fe200078e0270 */
[----:B------:R-:W-:Y:S01]  /*3370*/  SEL R181, R181, RZ, P2 ;  /* 0x000000ffb5b57207 */ /* 0x000fe20001000000 */
        /* <DEDUP_REMOVED lines=11> */
[----:B-1----:R-:W-:Y:S01]  /*3430*/  CS2R R30, SRZ ;  /* 0x00000000001e7805 */ /* 0x002fe2000001ff00 */
[----:B------:R-:W-:Y:S01]  /*3440*/  LDGSTS.E [R233+0x6008], desc[UR14][R120.64], P4 ;  /* 0x0600800078e97fae */ /* 0x000fe2000a12184e */
[----:B------:R-:W-:Y:S01]  /*3450*/  ISETP.NE.U32.AND P4, PT, R214, RZ, PT ;  /* 0x000000ffd600720c */ /* 0x000fe20003f85070 */
[----:B------:R-:W-:Y:S01]  /*3460*/  IMAD.WIDE R122, R78, 0x4, R122 ;  /* 0x000000044e7a7825 */ /* 0x000fe200078e027a */
[----:B------:R-:W-:Y:S01]  /*3470*/  LOP3.LUT R86, R86, 0x400, RZ, 0xc0, !PT ;  /* 0x0000040056567812 */ /* 0x000fe200078ec0ff */
[----:B------:R-:W-:Y:S01]  /*3480*/  LDGSTS.E [R231+0x4000], desc[UR14][R128.64], P1 ;  /* 0x0400000080e77fae */ /* 0x000fe2000892184e */
[----:B------:R-:W-:Y:S01]  /*3490*/  ISETP.NE.U32.AND P1, PT, R210, RZ, PT ;  /* 0x000000ffd200720c */ /* 0x000fe20003f25070 */
[----:B------:R-:W-:-:S02]  /*34a0*/  IMAD.WIDE R36, R78, 0x4, R36 ;  /* 0x000000044e247825 */ /* 0x000fc400078e0224 */
[----:B------:R1:W-:Y:S01]  /*34b0*/  LDGSTS.E [R231+0x4008], desc[UR14][R132.64], P5 ;  /* 0x0400800084e77fae */ /* 0x0003e2000a92184e */
[----:B------:R-:W-:Y:S01]  /*34c0*/  ISETP.NE.U32.AND P5, PT, R208, RZ, PT ;  /* 0x000000ffd000720c */ /* 0x000fe20003fa5070 */
[----:B------:R-:W-:Y:S01]  /*34d0*/  IMAD.WIDE R34, R78, 0x4, R34 ;  /* 0x000000044e227825 */ /* 0x000fe200078e0222 */
[----:B--2---:R-:W-:Y:S01]  /*34e0*/  CS2R R32, SRZ ;  /* 0x0000000000207805 */ /* 0x004fe2000001ff00 */
[----:B------:R2:W-:Y:S01]  /*34f0*/  LDGSTS.E [R231+0x6000], desc[UR14][R24.64], P3 ;  /* 0x0600000018e77fae */ /* 0x0005e2000992184e */
[----:B------:R-:W-:Y:S01]  /*3500*/  ISETP.NE.U32.AND P3, PT, R222, RZ, PT ;  /* 0x000000ffde00720c */ /* 0x000fe20003f65070 */
[----:B------:R-:W-:Y:S02]  /*3510*/  IMAD.WIDE R140, R78, 0x4, R140 ;  /* 0x000000044e8c7825 */ /* 0x000fe400078e028c */
[----:B------:R-:W-:Y:S01]  /*3520*/  LDGSTS.E [R231+0x6008], desc[UR14][R142.64], P6 ;  /* 0x060080008ee77fae */ /* 0x000fe2000b12184e */
[----:B------:R-:W-:Y:S01]  /*3530*/  ISETP.NE.U32.AND P6, PT, R216, RZ, PT ;  /* 0x000000ffd800720c */ /* 0x000fe20003fc5070 */
[----:B------:R-:W-:-:S02]  /*3540*/  IMAD.WIDE R116, R78, 0x4, R116 ;  /* 0x000000044e747825 */ /* 0x000fc400078e0274 */
[----:B------:R-:W-:Y:S01]  /*3550*/  LDGSTS.E [R229+0x4000], desc[UR14][R134.64], P0 ;  /* 0x0400000086e57fae */ /* 0x000fe2000812184e */
[----:B------:R-:W-:Y:S01]  /*3560*/  ISETP.NE.U32.AND P0, PT, R181, RZ, PT ;  /* 0x000000ffb500720c */ /* 0x000fe20003f05070 */
[----:B-1----:R-:W-:Y:S02]  /*3570*/  IMAD.SHL.U32 R133, R125, 0x40, RZ ;  /* 0x000000407d857824 */ /* 0x002fe400078e00ff */
[----:B------:R-:W-:Y:S01]  /*3580*/  LDGSTS.E [R229+0x4008], desc[UR14][R136.64], P4 ;  /* 0x0400800088e57fae */ /* 0x000fe2000a12184e */
[----:B------:R-:W-:Y:S01]  /*3590*/  ISETP.NE.U32.AND P4, PT, R180, RZ, PT ;  /* 0x000000ffb400720c */ /* 0x000fe20003f85070 */
[----:B------:R-:W-:Y:S02]  /*35a0*/  IMAD.WIDE R144, R78, 0x4, R144 ;  /* 0x000000044e907825 */ /* 0x000fe400078e0290 */
[----:B------:R-:W-:Y:S01]  /*35b0*/  LDGSTS.E [R229+0x6000], desc[UR14][R108.64], P1 ;  /* 0x060000006ce57fae */ /* 0x000fe2000892184e */
[----:B------:R-:W-:Y:S01]  /*35c0*/  ISETP.NE.U32.AND P1, PT, R94, RZ, PT ;  /* 0x000000ff5e00720c */ /* 0x000fe20003f25070 */
[----:B------:R-:W-:-:S02]  /*35d0*/  IMAD.WIDE R146, R133, 0x4, R146 ;  /* 0x0000000485927825 */ /* 0x000fc400078e0292 */
[----:B------:R-:W-:Y:S01]  /*35e0*/  LDGSTS.E [R229+0x6008], desc[UR14][R118.64], P5 ;  /* 0x0600800076e57fae */ /* 0x000fe2000a92184e */
[-C--:B------:R-:W-:Y:S01]  /*35f0*/  ISETP.GE.AND P5, PT, R99, R92.reuse, PT ;  /* 0x0000005c6300720c */ /* 0x080fe20003fa6270 */
[C---:B------:R-:W-:Y:S02]  /*3600*/  IMAD.WIDE R156, R133.reuse, 0x4, R156 ;  /* 0x00000004859c7825 */ /* 0x040fe400078e029c */
[----:B------:R-:W-:Y:S01]  /*3610*/  LDGSTS.E [R227+0x4000], desc[UR14][R138.64], P3 ;  /* 0x040000008ae37fae */ /* 0x000fe2000992184e */
[----:B--2---:R-:W-:Y:S01]  /*3620*/  SEL R25, RZ, 0x4, P5 ;  /* 0x00000004ff197807 */ /* 0x004fe20002800000 */
[----:B------:R-:W-:Y:S01]  /*3630*/  IMAD.WIDE R164, R133, 0x4, R164 ;  /* 0x0000000485a47825 */ /* 0x000fe200078e02a4 */
[-C--:B------:R-:W-:Y:S01]  /*3640*/  ISETP.GE.AND P5, PT, R105, R92.reuse, PT ;  /* 0x0000005c6900720c */ /* 0x080fe20003fa6270 */
[----:B------:R-:W-:Y:S01]  /*3650*/  LDGSTS.E [R227+0x4008], desc[UR14][R110.64], P6 ;  /* 0x040080006ee37fae */ /* 0x000fe2000b12184e */
[-C--:B------:R-:W-:Y:S01]  /*3660*/  ISETP.GE.AND P6, PT, R97, R92.reuse, PT ;  /* 0x0000005c6100720c */ /* 0x080fe20003fc6270 */
[----:B------:R-:W-:Y:S01]  /*3670*/  IMAD.WIDE R172, R133, 0x4, R172 ;  /* 0x0000000485ac7825 */ /* 0x000fe200078e02ac */
[----:B------:R-:W-:Y:S01]  /*3680*/  SEL R25, R25, RZ, P2 ;  /* 0x000000ff19197207 */ /* 0x000fe20001000000 */
[----:B------:R-:W-:Y:S01]  /*3690*/  LDGSTS.E [R227+0x6000], desc[UR14][R112.64], P0 ;  /* 0x0600000070e37fae */ /* 0x000fe2000812184e */
[-C--:B------:R-:W-:Y:S01]  /*36a0*/  ISETP.GE.AND P0, PT, R51, R92.reuse, PT ;  /* 0x0000005c3300720c */ /* 0x080fe20003f06270 */
[C---:B------:R-:W-:Y:S01]  /*36b0*/  IMAD.WIDE R148, R133.reuse, 0x4, R148 ;  /* 0x0000000485947825 */ /* 0x040fe200078e0294 */
[----:B------:R-:W-:Y:S01]  /*36c0*/  SEL R24, RZ, 0x4, P6 ;  /* 0x00000004ff187807 */ /* 0x000fe20003000000 */
[----:B------:R-:W-:Y:S01]  /*36d0*/  LDGSTS.E [R227+0x6008], desc[UR14][R114.64], P4 ;  /* 0x0600800072e37fae */ /* 0x000fe2000a12184e */
[----:B------:R-:W-:Y:S01]  /*36e0*/  SEL R26, RZ, 0x4, P0 ;  /* 0x00000004ff1a7807 */ /* 0x000fe20000000000 */
[----:B------:R-:W-:Y:S01]  /*36f0*/  IMAD.WIDE R158, R133, 0x4, R158 ;  /* 0x00000004859e7825 */ /* 0x000fe200078e029e */
[----:B------:R-:W-:Y:S01]  /*3700*/  ISETP.GE.AND P6, PT, R101, R92, PT ;  /* 0x0000005c6500720c */ /* 0x000fe20003fc6270 */
[----:B------:R1:W-:Y:S01]  /*3710*/  LDGSTS.E [R225+0x4000], desc[UR14][R106.64], P1 ;  /* 0x040000006ae17fae */ /* 0x0003e2000892184e */
[----:B------:R-:W-:Y:S01]  /*3720*/  SEL R26, R26, RZ, P2 ;  /* 0x000000ff1a1a7207 */ /* 0x000fe20001000000 */
[----:B------:R-:W-:Y:S01]  /*3730*/  IMAD.WIDE R166, R133, 0x4, R166 ;  /* 0x0000000485a67825 */ /* 0x000fe200078e02a6 */
[----:B------:R-:W-:-:S02]  /*3740*/  SEL R24, R24, RZ, P2 ;  /* 0x000000ff18187207 */ /* 0x000fc40001000000 */
[-C--:B------:R-:W-:Y:S01]  /*3750*/  ISETP.GE.AND P0, PT, R103, R92.reuse, PT ;  /* 0x0000005c6700720c */ /* 0x080fe20003f06270 */
[C---:B------:R-:W-:Y:S01]  /*3760*/  IMAD.WIDE R174, R133.reuse, 0x4, R174 ;  /* 0x0000000485ae7825 */ /* 0x040fe200078e02ae */
[----:B------:R-:W-:Y:S02]  /*3770*/  ISETP.NE.U32.AND P1, PT, R26, RZ, PT ;  /* 0x000000ff1a00720c */ /* 0x000fe40003f25070 */
[----:B------:R-:W-:Y:S01]  /*3780*/  SEL R26, RZ, 0x4, P6 ;  /* 0x00000004ff1a7807 */ /* 0x000fe20003000000 */
[C---:B------:R-:W-:Y:S01]  /*3790*/  IMAD.WIDE R150, R133.reuse, 0x4, R150 ;  /* 0x0000000485967825 */ /* 0x040fe200078e0296 */
[----:B------:R-:W-:Y:S01]  /*37a0*/  ISETP.NE.U32.AND P6, PT, R24, RZ, PT ;  /* 0x000000ff1800720c */ /* 0x000fe20003fc5070 */
[----:B-1----:R-:W1:Y:S01]  /*37b0*/  S2R R107, SR_TID.X ;  /* 0x00000000006b7919 */ /* 0x002e620000002100 */
[----:B------:R-:W-:Y:S01]  /*37c0*/  SEL R24, RZ, 0x4, P0 ;  /* 0x00000004ff187807 */ /* 0x000fe20000000000 */
[----:B------:R-:W-:Y:S01]  /*37d0*/  IMAD.WIDE R160, R133, 0x4, R160 ;  /* 0x0000000485a07825 */ /* 0x000fe200078e02a0 */
[----:B------:R-:W-:-:S02]  /*37e0*/  ISETP.GE.AND P3, PT, R53, R92, PT ;  /* 0x0000005c3500720c */ /* 0x000fc40003f66270 */
[----:B------:R-:W-:Y:S01]  /*37f0*/  SEL R24, R24, RZ, P2 ;  /* 0x000000ff18187207 */ /* 0x000fe20001000000 */
[----:B------:R-:W-:Y:S01]  /*3800*/  IMAD.WIDE R168, R133, 0x4, R168 ;  /* 0x0000000485a87825 */ /* 0x000fe200078e02a8 */
[----:B------:R-:W-:Y:S02]  /*3810*/  ISETP.GE.AND P4, PT, R5, R92, PT ;  /* 0x0000005c0500720c */ /* 0x000fe40003f86270 */
[----:B------:R-:W-:Y:S01]  /*3820*/  SEL R27, RZ, 0x4, P5 ;  /* 0x00000004ff1b7807 */ /* 0x000fe20002800000 */
[----:B------:R-:W-:Y:S01]  /*3830*/  IMAD.WIDE R176, R133, 0x4, R176 ;  /* 0x0000000485b07825 */ /* 0x000fe200078e02b0 */
[----:B------:R-:W-:Y:S01]  /*3840*/  ISETP.NE.U32.AND P0, PT, R25, RZ, PT ;  /* 0x000000ff1900720c */ /* 0x000fe20003f05070 */
[----:B------:R2:W-:Y:S01]  /*3850*/  LDGSTS.E [R225+0x4008], desc[UR14][R38.64], P6 ;  /* 0x0400800026e17fae */ /* 0x0005e2000b12184e */
[----:B------:R-:W-:Y:S01]  /*3860*/  SEL R26, R26, RZ, P2 ;  /* 0x000000ff1a1a7207 */ /* 0x000fe20001000000 */
[----:B------:R-:W-:Y:S01]  /*3870*/  IMAD.WIDE R152, R133, 0x4, R152 ;  /* 0x0000000485987825 */ /* 0x000fe200078e0298 */
[----:B------:R-:W-:-:S02]  /*3880*/  SEL R25, RZ, 0x4, P3 ;  /* 0x00000004ff197807 */ /* 0x000fc40001800000 */
[----:B------:R-:W-:Y:S01]  /*3890*/  ISETP.NE.U32.AND P3, PT, R24, RZ, PT ;  /* 0x000000ff1800720c */ /* 0x000fe20003f65070 */
[----:B------:R-:W-:Y:S01]  /*38a0*/  IMAD.WIDE R162, R133, 0x4, R162 ;  /* 0x0000000485a27825 */ /* 0x000fe200078e02a2 */
[----:B------:R-:W-:Y:S02]  /*38b0*/  SEL R24, RZ, 0x4, P4 ;  /* 0x00000004ff187807 */ /* 0x000fe40002000000 */
[----:B------:R-:W-:Y:S01]  /*38c0*/  SEL R27, R27, RZ, P2 ;  /* 0x000000ff1b1b7207 */ /* 0x000fe20001000000 */
[----:B------:R-:W-:Y:S01]  /*38d0*/  IMAD.WIDE R170, R133, 0x4, R170 ;  /* 0x0000000485aa7825 */ /* 0x000fe200078e02aa */
[----:B------:R-:W-:Y:S01]  /*38e0*/  ISETP.NE.U32.AND P5, PT, R26, RZ, PT ;  /* 0x000000ff1a00720c */ /* 0x000fe20003fa5070 */
[----:B------:R-:W-:Y:S01]  /*38f0*/  LDGSTS.E [R225+0x6000], desc[UR14][R122.64], P0 ;  /* 0x060000007ae17fae */ /* 0x000fe2000812184e */
[----:B------:R-:W-:Y:S01]  /*3900*/  SEL R25, R25, RZ, P2 ;  /* 0x000000ff19197207 */ /* 0x000fe20001000000 */
[----:B------:R-:W-:Y:S01]  /*3910*/  IMAD.WIDE R178, R133, 0x4, R178 ;  /* 0x0000000485b27825 */ /* 0x000fe200078e02b2 */
[----:B------:R-:W-:-:S02]  /*3920*/  SEL R24, R24, RZ, P2 ;  /* 0x000000ff18187207 */ /* 0x000fc40001000000 */
[----:B--2---:R-:W-:Y:S02]  /*3930*/  CS2R R38, SRZ ;  /* 0x0000000000267805 */ /* 0x004fe4000001ff00 */
[----:B------:R-:W-:Y:S02]  /*3940*/  ISETP.NE.U32.AND P4, PT, R27, RZ, PT ;  /* 0x000000ff1b00720c */ /* 0x000fe40003f85070 */
[----:B------:R-:W-:Y:S02]  /*3950*/  CS2R R26, SRZ ;  /* 0x00000000001a7805 */ /* 0x000fe4000001ff00 */
[----:B------:R-:W-:Y:S01]  /*3960*/  ISETP.NE.U32.AND P2, PT, R25, RZ, PT ;  /* 0x000000ff1900720c */ /* 0x000fe20003f45070 */
[----:B-1----:R-:W-:Y:S01]  /*3970*/  IMAD.SHL.U32 R107, R107, 0x8, RZ ;  /* 0x000000086b6b7824 */ /* 0x002fe200078e00ff */
[----:B------:R-:W-:Y:S02]  /*3980*/  ISETP.NE.U32.AND P6, PT, R24, RZ, PT ;  /* 0x000000ff1800720c */ /* 0x000fe40003fc5070 */
[----:B------:R-:W-:-:S02]  /*3990*/  CS2R R24, SRZ ;  /* 0x0000000000187805 */ /* 0x000fc4000001ff00 */
[----:B------:R-:W-:Y:S01]  /*39a0*/  ISETP.GE.AND P0, PT, R104, 0x40, PT ;  /* 0x000000406800780c */ /* 0x000fe20003f06270 */
[----:B------:R1:W-:Y:S01]  /*39b0*/  LDGSTS.E [R225+0x6008], desc[UR14][R36.64], P5 ;  /* 0x0600800024e17fae */ /* 0x0003e2000a92184e */
[----:B------:R-:W-:-:S03]  /*39c0*/  LOP3.LUT R107, R107, 0x380, RZ, 0xc0, !PT ;  /* 0x000003806b6b7812 */ /* 0x000fc600078ec0ff */
[----:B------:R2:W-:Y:S04]  /*39d0*/  LDGSTS.E [R223+0x4000], desc[UR14][R34.64], P3 ;  /* 0x0400000022df7fae */ /* 0x0005e8000992184e */
[----:B------:R3:W-:Y:S04]  /*39e0*/  LDGSTS.E [R223+0x4008], desc[UR14][R140.64], P1 ;  /* 0x040080008cdf7fae */ /* 0x0007e8000892184e */
[----:B------:R3:W-:Y:S01]  /*39f0*/  LDGSTS.E [R223+0x6000], desc[UR14][R116.64], P4 ;  /* 0x0600000074df7fae */ /* 0x0007e2000a12184e */
[----:B-1----:R-:W-:-:S03]  /*3a00*/  CS2R R36, SRZ ;  /* 0x0000000000247805 */ /* 0x002fc6000001ff00 */
[----:B------:R3:W-:Y:S01]  /*3a10*/  LDGSTS.E [R223+0x6008], desc[UR14][R144.64], P2 ;  /* 0x0600800090df7fae */ /* 0x0007e2000912184e */
[----:B--2---:R-:W-:-:S03]  /*3a20*/  CS2R R34, SRZ ;  /* 0x0000000000227805 */ /* 0x004fc6000001ff00 */
[----:B------:R-:W0:Y:S04]  /*3a30*/  LDGDEPBAR ;  /* 0x00000000000079af */ /* 0x000e280000000000 */
[----:B------:R3:W-:Y:S04]  /*3a40*/  LDGSTS.E [R221+0xe000], desc[UR14][R146.64], P6 ;  /* 0x0e00000092dd7fae */ /* 0x0007e8000b12184e */
        /* <DEDUP_REMOVED lines=15> */
[----:B------:R-:W0:Y:S01]  /*3b40*/  LDGDEPBAR ;  /* 0x00000000000079af */ /* 0x000e220000000000 */
[----:B------:R-:W-:Y:S05]  /*3b50*/  @!P0 BRA `(.L_x_0) ;  /* 0x0000002000248947 */ /* 0x000fea0003800000 */
[----:B------:R-:W-:Y:S01]  /*3b60*/  SHF.R.S32.HI R25, RZ, 0x1f, R88 ;  /* 0x0000001fff197819 */ /* 0x000fe20000011458 */
[----:B------:R-:W-:Y:S01]  /*3b70*/  IMAD.SHL.U32 R187, R133, 0x8, RZ ;  /* 0x0000000885bb7824 */ /* 0x000fe200078e00ff */
[----:B------:R-:W-:Y:S01]  /*3b80*/  SHF.R.S32.HI R27, RZ, 0x1f, R90 ;  /* 0x0000001fff1b7819 */ /* 0x000fe2000001145a */
[-C--:B------:R-:W-:Y:S01]  /*3b90*/  IMAD R106, R101, R124.reuse, RZ ;  /* 0x0000007c656a7224 */ /* 0x080fe200078e02ff */
[----:B------:R-:W-:Y:S01]  /*3ba0*/  SHF.L.U64.HI R227, R88, 0x2, R25 ;  /* 0x0000000258e37819 */ /* 0x000fe20000010219 */
[-C--:B------:R-:W-:Y:S01]  /*3bb0*/  IMAD R108, R99, R124.reuse, RZ ;  /* 0x0000007c636c7224 */ /* 0x080fe200078e02ff */
        /* <DEDUP_REMOVED lines=10> */
[----:B------:R-:W-:Y:S01]  /*3c60*/  SHF.R.S32.HI R29, RZ, 0x1f, R100 ;  /* 0x0000001fff1d7819 */ /* 0x000fe20000011464 */
[-C--:B------:R-:W-:Y:S01]  /*3c70*/  IMAD R115, R73, R124.reuse, RZ ;  /* 0x0000007c49737224 */ /* 0x080fe200078e02ff */
[----:B------:R-:W-:Y:S01]  /*3c80*/  SHF.R.S32.HI R25, RZ, 0x1f, R104 ;  /* 0x0000001fff197819 */ /* 0x000fe20000011468 */
[-C--:B---3--:R-:W-:Y:S01]  /*3c90*/  IMAD R116, R71, R124.reuse, RZ ;  /* 0x0000007c47747224 */ /* 0x088fe200078e02ff */
[----:B------:R-:W-:Y:S01]  /*3ca0*/  SHF.R.S32.HI R128, RZ, 0x1f, R133 ;  /* 0x0000001fff807819 */ /* 0x000fe20000011485 */
[-C--:B------:R-:W-:Y:S01]  /*3cb0*/  IMAD R117, R65, R124.reuse, RZ ;  /* 0x0000007c41757224 */ /* 0x080fe200078e02ff */
[----:B------:R-:W-:Y:S01]  /*3cc0*/  SHF.L.U64.HI R90, R213, 0x2, R24 ;  /* 0x00000002d55a7819 */ /* 0x000fe20000010218 */
[-C--:B------:R-:W-:Y:S01]  /*3cd0*/  IMAD R118, R63, R124.reuse, RZ ;  /* 0x0000007c3f767224 */ /* 0x080fe200078e02ff */
[----:B------:R-:W-:Y:S01]  /*3ce0*/  SHF.L.U64.HI R98, R98, 0x2, R27 ;  /* 0x0000000262627819 */ /* 0x000fe2000001021b */
[-C--:B------:R-:W-:Y:S01]  /*3cf0*/  IMAD R119, R55, R124.reuse, RZ ;  /* 0x0000007c37777224 */ /* 0x080fe200078e02ff */
[----:B------:R-:W-:Y:S01]  /*3d00*/  SHF.L.U64.HI R100, R100, 0x2, R29 ;  /* 0x0000000264647819 */ /* 0x000fe2000001021d */
[----:B------:R-:W-:Y:S01]  /*3d10*/  IMAD R120, R49, R124, RZ ;  /* 0x0000007c31787224 */ /* 0x000fe200078e02ff */
[----:B------:R-:W-:Y:S01]  /*3d20*/  LEA.HI R152, R25, R104, RZ, 0x6 ;  /* 0x0000006819987211 */ /* 0x000fe200078f30ff */
[-C--:B------:R-:W-:Y:S01]  /*3d30*/  IMAD R104, R105, R124.reuse, RZ ;  /* 0x0000007c69687224 */ /* 0x080fe200078e02ff */
[----:B------:R-:W-:Y:S01]  /*3d40*/  SHF.R.S32.HI R26, RZ, 0x1f, R207 ;  /* 0x0000001fff1a7819 */ /* 0x000fe200000114cf */
[-C--:B------:R-:W-:Y:S01]  /*3d50*/  IMAD R121, R103, R124.reuse, RZ ;  /* 0x0000007c67797224 */ /* 0x080fe200078e02ff */
[----:B------:R-:W-:Y:S01]  /*3d60*/  SHF.R.S32.HI R27, RZ, 0x1f, R206 ;  /* 0x0000001fff1b7819 */ /* 0x000fe200000114ce */
[-C--:B------:R-:W-:Y:S01]  /*3d70*/  IMAD R122, R97, R124.reuse, RZ ;  /* 0x0000007c617a7224 */ /* 0x080fe200078e02ff */
[----:B------:R-:W-:Y:S01]  /*3d80*/  SHF.R.S32.HI R24, RZ, 0x1f, R205 ;  /* 0x0000001fff187819 */ /* 0x000fe200000114cd */
[-C--:B------:R-:W-:Y:S01]  /*3d90*/  IMAD R123, R95, R124.reuse, RZ ;  /* 0x0000007c5f7b7224 */ /* 0x080fe200078e02ff */
[----:B------:R-:W-:Y:S01]  /*3da0*/  SHF.L.U64.HI R29, R133, 0x3, R128 ;  /* 0x00000003851d7819 */ /* 0x000fe20000010280 */
[----:B------:R-:W-:Y:S01]  /*3db0*/  VIADD R154, R154, 0xffffff80 ;  /* 0xffffff809a9a7836 */ /* 0x000fe20000000000 */
[-C--:B------:R-:W-:Y:S01]  /*3dc0*/  LEA R109, P0, R207, R187.reuse, 0x2 ;  /* 0x000000bbcf6d7211 */ /* 0x080fe200078010ff */
[----:B------:R-:W-:Y:S01]  /*3dd0*/  IMAD R124, R89, R124, RZ ;  /* 0x0000007c597c7224 */ /* 0x000fe200078e02ff */
[-C--:B------:R-:W-:Y:S01]  /*3de0*/  LEA R125, P1, R206, R187.reuse, 0x2 ;  /* 0x000000bbce7d7211 */ /* 0x080fe200078210ff */
[----:B------:R-:W-:Y:S01]  /*3df0*/  IMAD.SHL.U32 R142, R133, 0x4, RZ ;  /* 0x00000004858e7824 */ /* 0x000fe200078e00ff */
[----:B------:R-:W-:-:S02]  /*3e00*/  LEA R127, P2, R205, R187, 0x2 ;  /* 0x000000bbcd7f7211 */ /* 0x000fc400078410ff */
[----:B------:R-:W-:Y:S02]  /*3e10*/  CS2R R32, SRZ ;  /* 0x0000000000207805 */ /* 0x000fe4000001ff00 */
[----:B------:R-:W-:Y:S02]  /*3e20*/  SHF.R.S32.HI R25, RZ, 0x1f, R204 ;  /* 0x0000001fff197819 */ /* 0x000fe400000114cc */
[----:B------:R-:W-:Y:S02]  /*3e30*/  CS2R R34, SRZ ;  /* 0x0000000000227805 */ /* 0x000fe4000001ff00 */
[----:B------:R-:W-:Y:S02]  /*3e40*/  LEA R129, P3, R204, R187, 0x2 ;  /* 0x000000bbcc817211 */ /* 0x000fe400078610ff */
[----:B------:R-:W-:Y:S02]  /*3e50*/  CS2R R36, SRZ ;  /* 0x0000000000247805 */ /* 0x000fe4000001ff00 */
[----:B------:R-:W-:-:S02]  /*3e60*/  LEA.HI.X R161, R207, R29, R26, 0x2, P0 ;  /* 0x0000001dcfa17211 */ /* 0x000fc400000f141a */
[----:B------:R-:W-:Y:S02]  /*3e70*/  CS2R R38, SRZ ;  /* 0x0000000000267805 */ /* 0x000fe4000001ff00 */
[-C--:B------:R-:W-:Y:S01]  /*3e80*/  LEA.HI.X R165, R206, R29.reuse, R27, 0x2, P1 ;  /* 0x0000001dcea57211 */ /* 0x080fe200008f141b */
[----:B------:R-:W-:Y:S01]  /*3e90*/  UMOV UR12, 0x1 ;  /* 0x00000001000c7882 */ /* 0x000fe20000000000 */
[-C--:B------:R-:W-:Y:S01]  /*3ea0*/  LEA.HI.X R169, R205, R29.reuse, R24, 0x2, P2 ;  /* 0x0000001dcda97211 */ /* 0x080fe200010f1418 */
[----:B------:R-:W-:Y:S01]  /*3eb0*/  UMOV UR13, 0xffffffff ;  /* 0xffffffff000d7882 */ /* 0x000fe20000000000 */
[----:B------:R-:W-:Y:S01]  /*3ec0*/  LEA.HI.X R173, R204, R29, R25, 0x2, P3 ;  /* 0x0000001dccad7211 */ /* 0x000fe200018f1419 */
[----:B------:R-:W-:Y:S01]  /*3ed0*/  UMOV UR4, URZ ;  /* 0x0000003f00047c82 */ /* 0x000fe20008000000 */
[----:B------:R-:W-:Y:S02]  /*3ee0*/  SHF.R.S32.HI R26, RZ, 0x1f, R203 ;  /* 0x0000001fff1a7819 */ /* 0x000fe400000114cb */
[----:B------:R-:W-:-:S02]  /*3ef0*/  SHF.R.S32.HI R27, RZ, 0x1f, R202 ;  /* 0x0000001fff1b7819 */ /* 0x000fc400000114ca */
[----:B------:R-:W-:Y:S02]  /*3f00*/  SHF.R.S32.HI R24, RZ, 0x1f, R201 ;  /* 0x0000001fff187819 */ /* 0x000fe400000114c9 */
[-C--:B------:R-:W-:Y:S02]  /*3f10*/  LEA R143, P0, R203, R187.reuse, 0x2 ;  /* 0x000000bbcb8f7211 */ /* 0x080fe400078010ff */
[-C--:B------:R-:W-:Y:S02]  /*3f20*/  LEA R153, P1, R202, R187.reuse, 0x2 ;  /* 0x000000bbca997211 */ /* 0x080fe400078210ff */
[-C--:B------:R-:W-:Y:S02]  /*3f30*/  LEA R157, P2, R201, R187.reuse, 0x2 ;  /* 0x000000bbc99d7211 */ /* 0x080fe400078410ff */
[----:B------:R-:W-:Y:S02]  /*3f40*/  SHF.R.S32.HI R25, RZ, 0x1f, R200 ;  /* 0x0000001fff197819 */ /* 0x000fe400000114c8 */
[----:B------:R-:W-:-:S02]  /*3f50*/  LEA R28, P3, R200, R187, 0x2 ;  /* 0x000000bbc81c7211 */ /* 0x000fc400078610ff */
[-C--:B------:R-:W-:Y:S02]  /*3f60*/  LEA.HI.X R177, R203, R29.reuse, R26, 0x2, P0 ;  /* 0x0000001dcbb17211 */ /* 0x080fe400000f141a */
[-C--:B------:R-:W-:Y:S02]  /*3f70*/  LEA.HI.X R181, R202, R29.reuse, R27, 0x2, P1 ;  /* 0x0000001dcab57211 */ /* 0x080fe400008f141b */
[-C--:B------:R-:W-:Y:S02]  /*3f80*/  LEA.HI.X R185, R201, R29.reuse, R24, 0x2, P2 ;  /* 0x0000001dc9b97211 */ /* 0x080fe400010f1418 */
[----:B------:R-:W-:Y:S02]  /*3f90*/  LEA.HI.X R189, R200, R29, R25, 0x2, P3 ;  /* 0x0000001dc8bd7211 */ /* 0x000fe400018f1419 */
        /* <DEDUP_REMOVED lines=12> */
[-C--:B------:R-:W-:Y:S02]  /*4060*/  LEA R175, P0, R195, R187.reuse, 0x2 ;  /* 0x000000bbc3af7211 */ /* 0x080fe400078010ff */
[----:B------:R-:W-:-:S02]  /*4070*/  LEA R179, P1, R194, R187, 0x2 ;  /* 0x000000bbc2b37211 */ /* 0x000fc400078210ff */
[-C--:B------:R-:W-:Y:S02]  /*4080*/  LEA R183, P2, R193, R187.reuse, 0x2 ;  /* 0x000000bbc1b77211 */ /* 0x080fe400078410ff */
[----:B------:R-:W-:Y:S02]  /*4090*/  SHF.R.S32.HI R27, RZ, 0x1f, R194 ;  /* 0x0000001fff1b7819 */ /* 0x000fe400000114c2 */
[----:B------:R-:W-:Y:S02]  /*40a0*/  SHF.R.S32.HI R24, RZ, 0x1f, R193 ;  /* 0x0000001fff187819 */ /* 0x000fe400000114c1 */
[----:B------:R-:W-:Y:S02]  /*40b0*/  SHF.R.S32.HI R25, RZ, 0x1f, R192 ;  /* 0x0000001fff197819 */ /* 0x000fe400000114c0 */
[----:B------:R-:W-:Y:S02]  /*40c0*/  LEA R187, P3, R192, R187, 0x2 ;  /* 0x000000bbc0bb7211 */ /* 0x000fe400078610ff */
[----:B------:R-:W-:-:S02]  /*40d0*/  IADD3 R109, P6, R109, UR10, RZ ;  /* 0x0000000a6d6d7c10 */ /* 0x000fc4000ffde0ff */
[----:B------:R-:W-:Y:S02]  /*40e0*/  SHF.R.S32.HI R26, RZ, 0x1f, R195 ;  /* 0x0000001fff1a7819 */ /* 0x000fe400000114c3 */
[-C--:B------:R-:W-:Y:S02]  /*40f0*/  LEA.HI.X R27, R194, R29.reuse, R27, 0x2, P1 ;  /* 0x0000001dc21b7211 */ /* 0x080fe400008f141b */
[-C--:B------:R-:W-:Y:S02]  /*4100*/  LEA.HI.X R24, R193, R29.reuse, R24, 0x2, P2 ;  /* 0x0000001dc1187211 */ /* 0x080fe400010f1418 */
[----:B------:R-:W-:Y:S02]  /*4110*/  LEA.HI.X R25, R192, R29, R25, 0x2, P3 ;  /* 0x0000001dc0197211 */ /* 0x000fe400018f1419 */
[----:B------:R-:W-:Y:S02]  /*4120*/  IADD3.X R161, R161, UR11, RZ, P6, !PT ;  /* 0x0000000ba1a17c10 */ /* 0x000fe4000b7fe4ff */
[----:B------:R-:W-:-:S02]  /*4130*/  LEA R155, P1, R78, R155, 0x3 ;  /* 0x0000009b4e9b7211 */ /* 0x000fc400078218ff */
[----:B------:R-:W-:Y:S02]  /*4140*/  IADD3 R127, P4, R127, UR10, RZ ;  /* 0x0000000a7f7f7c10 */ /* 0x000fe4000ff9e0ff */
[----:B------:R-:W-:Y:S02]  /*4150*/  IADD3 R129, P3, R129, UR10, RZ ;  /* 0x0000000a81817c10 */ /* 0x000fe4000ff7e0ff */
[----:B------:R-:W-:Y:S02]  /*4160*/  IADD3 R143, P2, R143, UR10, RZ ;  /* 0x0000000a8f8f7c10 */ /* 0x000fe4000ff5e0ff */
[----:B------:R-:W-:Y:S02]  /*4170*/  IADD3 R153, P6, R153, UR10, RZ ;  /* 0x0000000a99997c10 */ /* 0x000fe4000ffde0ff */
[----:B------:R-:W-:Y:S02]  /*4180*/  IADD3 R125, P5, R125, UR10, RZ ;  /* 0x0000000a7d7d7c10 */ /* 0x000fe4000ffbe0ff */
[----:B------:R-:W-:-:S02]  /*4190*/  LEA.HI.X R26, R195, R29, R26, 0x2, P0 ;  /* 0x0000001dc31a7211 */ /* 0x000fc400000f141a */
[----:B------:R-:W-:Y:S02]  /*41a0*/  IADD3 R156, P0, R155, UR8, RZ ;  /* 0x000000089b9c7c10 */ /* 0x000fe4000ff1e0ff */
[----:B------:R-:W-:Y:S02]  /*41b0*/  IADD3.X R169, R169, UR11, RZ, P4, !PT ;  /* 0x0000000ba9a97c10 */ /* 0x000fe4000a7fe4ff */
[----:B------:R-:W-:Y:S02]  /*41c0*/  IADD3.X R173, R173, UR11, RZ, P3, !PT ;  /* 0x0000000badad7c10 */ /* 0x000fe40009ffe4ff */
[----:B------:R-:W-:Y:S02]  /*41d0*/  IADD3.X R177, R177, UR11, RZ, P2, !PT ;  /* 0x0000000bb1b17c10 */ /* 0x000fe400097fe4ff */
[----:B------:R-:W-:Y:S02]  /*41e0*/  IADD3.X R181, R181, UR11, RZ, P6, !PT ;  /* 0x0000000bb5b57c10 */ /* 0x000fe4000b7fe4ff */
[----:B------:R-:W-:-:S02]  /*41f0*/  IADD3.X R165, R165, UR11, RZ, P5, !PT ;  /* 0x0000000ba5a57c10 */ /* 0x000fc4000affe4ff */
[----:B------:R-:W-:Y:S02]  /*4200*/  IADD3 R155, P4, R28, UR10, RZ ;  /* 0x0000000a1c9b7c10 */ /* 0x000fe4000ff9e0ff */
[----:B------:R-:W-:Y:S02]  /*4210*/  CS2R R28, SRZ ;  /* 0x00000000001c7805 */ /* 0x000fe4000001ff00 */
[----:B------:R-:W-:Y:S02]  /*4220*/  IADD3 R159, P3, R159, UR10, RZ ;  /* 0x0000000a9f9f7c10 */ /* 0x000fe4000ff7e0ff */
[----:B------:R-:W-:Y:S02]  /*4230*/  IADD3 R163, P2, R163, UR10, RZ ;  /* 0x0000000aa3a37c10 */ /* 0x000fe4000ff5e0ff */
[----:B------:R-:W-:Y:S02]  /*4240*/  IADD3 R167, P6, R167, UR10, RZ ;  /* 0x0000000aa7a77c10 */ /* 0x000fe4000ffde0ff */
[----:B------:R-:W-:-:S02]  /*4250*/  IADD3 R157, P5, R157, UR10, RZ ;  /* 0x0000000a9d9d7c10 */ /* 0x000fc4000ffbe0ff */
[----:B------:R-:W-:Y:S02]  /*4260*/  SHF.R.S32.HI R207, RZ, 0x1f, R78 ;  /* 0x0000001fffcf7819 */ /* 0x000fe4000001144e */
[----:B------:R-:W-:Y:S02]  /*4270*/  IADD3.X R189, R189, UR11, RZ, P4, !PT ;  /* 0x0000000bbdbd7c10 */ /* 0x000fe4000a7fe4ff */
[----:B------:R-:W-:Y:S02]  /*4280*/  IADD3.X R193, R199, UR11, RZ, P3, !PT ;  /* 0x0000000bc7c17c10 */ /* 0x000fe40009ffe4ff */
[----:B------:R-:W-:Y:S02]  /*4290*/  IADD3.X R197, R198, UR11, RZ, P2, !PT ;  /* 0x0000000bc6c57c10 */ /* 0x000fe400097fe4ff */
[----:B------:R-:W-:Y:S02]  /*42a0*/  IADD3.X R191, R191, UR11, RZ, P6, !PT ;  /* 0x0000000bbfbf7c10 */ /* 0x000fe4000b7fe4ff */
[----:B------:R-:W-:-:S02]  /*42b0*/  SHF.R.S32.HI R92, RZ, 0x1f, R211 ;  /* 0x0000001fff5c7819 */ /* 0x000fc400000114d3 */
[----:B------:R-:W-:Y:S02]  /*42c0*/  SHF.R.S32.HI R94, RZ, 0x1f, R209 ;  /* 0x0000001fff5e7819 */ /* 0x000fe400000114d1 */
[----:B------:R-:W-:Y:S02]  /*42d0*/  SHF.R.S32.HI R31, RZ, 0x1f, R102 ;  /* 0x0000001fff1f7819 */ /* 0x000fe40000011466 */
[----:B------:R-:W-:Y:S02]  /*42e0*/  IADD3.X R185, R185, UR11, RZ, P5, !PT ;  /* 0x0000000bb9b97c10 */ /* 0x000fe4000affe4ff */
[----:B------:R-:W-:Y:S02]  /*42f0*/  IADD3 R175, P4, R175, UR10, RZ ;  /* 0x0000000aafaf7c10 */ /* 0x000fe4000ff9e0ff */
[----:B------:R-:W-:Y:S02]  /*4300*/  IADD3 R179, P3, R179, UR10, RZ ;  /* 0x0000000ab3b37c10 */ /* 0x000fe4000ff7e0ff */
[----:B------:R-:W-:-:S02]  /*4310*/  IADD3 R183, P2, R183, UR10, RZ ;  /* 0x0000000ab7b77c10 */ /* 0x000fc4000ff5e0ff */
[----:B------:R-:W-:Y:S02]  /*4320*/  IADD3 R187, P6, R187, UR10, RZ ;  /* 0x0000000abbbb7c10 */ /* 0x000fe4000ffde0ff */
[----:B------:R-:W-:Y:S02]  /*4330*/  SHF.R.S32.HI R126, RZ, 0x1f, R13 ;  /* 0x0000001fff7e7819 */ /* 0x000fe4000001140d */
[----:B------:R-:W-:Y:S02]  /*4340*/  SHF.R.S32.HI R152, RZ, 0x6, R152 ;  /* 0x00000006ff987819 */ /* 0x000fe40000011498 */
[----:B------:R-:W-:Y:S02]  /*4350*/  IADD3 R171, P5, R171, UR10, RZ ;  /* 0x0000000aabab7c10 */ /* 0x000fe4000ffbe0ff */
[----:B------:R-:W-:Y:S02]  /*4360*/  LEA.HI.X R227, R78, R227, R207, 0x3, P1 ;  /* 0x000000e34ee37211 */ /* 0x000fe400008f1ccf */
[----:B------:R-:W-:-:S02]  /*4370*/  SHF.R.S32.HI R144, RZ, 0x1f, R43 ;  /* 0x0000001fff907819 */ /* 0x000fc4000001142b */
[----:B------:R-:W-:Y:S02]  /*4380*/  SHF.R.S32.HI R140, RZ, 0x1f, R41 ;  /* 0x0000001fff8c7819 */ /* 0x000fe40000011429 */
[----:B------:R-:W-:Y:S02]  /*4390*/  SHF.R.S32.HI R138, RZ, 0x1f, R23 ;  /* 0x0000001fff8a7819 */ /* 0x000fe40000011417 */
[----:B------:R-:W-:Y:S02]  /*43a0*/  SHF.R.S32.HI R136, RZ, 0x1f, R21 ;  /* 0x0000001fff887819 */ /* 0x000fe40000011415 */
[----:B------:R-:W-:Y:S02]  /*43b0*/  SHF.R.S32.HI R134, RZ, 0x1f, R19 ;  /* 0x0000001fff867819 */ /* 0x000fe40000011413 */
[----:B------:R-:W-:Y:S02]  /*43c0*/  SHF.R.S32.HI R132, RZ, 0x1f, R17 ;  /* 0x0000001fff847819 */ /* 0x000fe40000011411 */
[----:B------:R-:W-:-:S02]  /*43d0*/  SHF.L.U64.HI R92, R211, 0x2, R92 ;  /* 0x00000002d35c7819 */ /* 0x000fc4000001025c */
[----:B------:R-:W-:Y:S02]  /*43e0*/  SHF.L.U64.HI R94, R209, 0x2, R94 ;  /* 0x00000002d15e7819 */ /* 0x000fe4000001025e */
[----:B------:R-:W-:Y:S02]  /*43f0*/  SHF.L.U64.HI R102, R102, 0x2, R31 ;  /* 0x0000000266667819 */ /* 0x000fe4000001021f */
[----:B------:R-:W-:Y:S02]  /*4400*/  CS2R R30, SRZ ;  /* 0x00000000001e7805 */ /* 0x000fe4000001ff00 */
[----:B------:R-:W-:Y:S02]  /*4410*/  IADD3.X R199, R26, UR11, RZ, P4, !PT ;  /* 0x0000000b1ac77c10 */ /* 0x000fe4000a7fe4ff */
[----:B------:R-:W-:Y:S02]  /*4420*/  IADD3.X R201, R27, UR11, RZ, P3, !PT ;  /* 0x0000000b1bc97c10 */ /* 0x000fe40009ffe4ff */
[----:B------:R-:W-:-:S02]  /*4430*/  CS2R R26, SRZ ;  /* 0x00000000001a7805 */ /* 0x000fc4000001ff00 */
[----:B------:R-:W-:Y:S02]  /*4440*/  IADD3.X R203, R24, UR11, RZ, P2, !PT ;  /* 0x0000000b18cb7c10 */ /* 0x000fe400097fe4ff */
[----:B------:R-:W-:Y:S02]  /*4450*/  IADD3.X R205, R25, UR11, RZ, P6, !PT ;  /* 0x0000000b19cd7c10 */ /* 0x000fe4000b7fe4ff */
[----:B------:R-:W-:Y:S02]  /*4460*/  CS2R R24, SRZ ;  /* 0x0000000000187805 */ /* 0x000fe4000001ff00 */
[----:B------:R-:W-:Y:S01]  /*4470*/  SHF.L.U64.HI R221, R13, 0x2, R126 ;  /* 0x000000020ddd7819 */ /* 0x000fe2000001027e */
[----:B------:R-:W-:Y:S01]  /*4480*/  VIADD R126, R152, 0xfffffffe ;  /* 0xfffffffe987e7836 */ /* 0x000fe20000000000 */
[----:B------:R-:W-:Y:S02]  /*4490*/  IADD3.X R195, R196, UR11, RZ, P5, !PT ;  /* 0x0000000bc4c37c10 */ /* 0x000fe4000affe4ff */
[----:B------:R-:W-:-:S02]  /*44a0*/  IADD3.X R227, R227, UR9, RZ, P0, !PT ;  /* 0x00000009e3e37c10 */ /* 0x000fc400087fe4ff */
[----:B------:R-:W-:Y:S02]  /*44b0*/  SHF.L.U64.HI R128, R133, 0x2, R128 ;  /* 0x0000000285807819 */ /* 0x000fe40000010280 */
[----:B------:R-:W-:Y:S02]  /*44c0*/  SHF.L.U64.HI R207, R78, 0x2, R207 ;  /* 0x000000024ecf7819 */ /* 0x000fe400000102cf */
[----:B------:R-:W-:Y:S02]  /*44d0*/  SHF.L.U64.HI R209, R43, 0x2, R144 ;  /* 0x000000022bd17819 */ /* 0x000fe40000010290 */
[----:B------:R-:W-:Y:S02]  /*44e0*/  SHF.L.U64.HI R211, R41, 0x2, R140 ;  /* 0x0000000229d37819 */ /* 0x000fe4000001028c */
[----:B------:R-:W-:Y:S02]  /*44f0*/  SHF.L.U64.HI R213, R23, 0x2, R138 ;  /* 0x0000000217d57819 */ /* 0x000fe4000001028a */
[----:B------:R-:W-:-:S02]  /*4500*/  SHF.L.U64.HI R215, R21, 0x2, R136 ;  /* 0x0000000215d77819 */ /* 0x000fc40000010288 */
[----:B------:R-:W-:Y:S02]  /*4510*/  SHF.L.U64.HI R217, R19, 0x2, R134 ;  /* 0x0000000213d97819 */ /* 0x000fe40000010286 */
[----:B------:R-:W-:-:S07]  /*4520*/  SHF.L.U64.HI R219, R17, 0x2, R132 ;  /* 0x0000000211db7819 */ /* 0x000fce0000010284 */
.L_x_1:
[----:B------:R-:W-:Y:S01]  /*4530*/  UIADD3 UR13, UR13, 0x1, URZ ;  /* 0x000000010d0d7890 */ /* 0x000fe2000fffe03f */
[----:B------:R-:W-:-:S04]  /*4540*/  DEPBAR.LE SB0, 0x2 ;  /* 0x000080800000791a */ /* 0x000fc80000000000 */
[----:B------:R-:W-:Y:S01]  /*4550*/  BAR.SYNC.DEFER_BLOCKING 0x0 ;  /* 0x0000000000007b1d */ /* 0x000fe20000010000 */
[----:B------:R-:W-:Y:S01]  /*4560*/  UISETP.GT.AND UP0, UPT, UR13, 0x2, UPT ;  /* 0x000000020d00788c */ /* 0x000fe2000bf04270 */
[-C--:B------:R-:W-:Y:S01]  /*4570*/  ISETP.GE.AND P1, PT, R3, R154.reuse, PT ;  /* 0x0000009a0300720c */ /* 0x080fe20003f26270 */
[----:B------:R-:W-:Y:S01]  /*4580*/  UIADD3 UR12, UR12, 0x1, URZ ;  /* 0x000000010c0c7890 */ /* 0x000fe2000fffe03f */
[----:B------:R-:W-:Y:S01]  /*4590*/  ISETP.LE.AND P0, PT, R126, UR4, PT ;  /* 0x000000047e007c0c */ /* 0x000fe2000bf03270 */
[----:B------:R-:W-:Y:S01]  /*45a0*/  USEL UR13, UR13, URZ, !UP0 ;  /* 0x0000003f0d0d7287 */ /* 0x000fe2000c000000 */
[----:B------:R-:W-:Y:S01]  /*45b0*/  SEL R132, RZ, 0x4, P1 ;  /* 0x00000004ff847807 */ /* 0x000fe20000800000 */
[----:B------:R-:W-:Y:S01]  /*45c0*/  UMOV UR9, 0x40000040 ;  /* 0x4000004000097882 */ /* 0x000fe20000000000 */
[----:B------:R-:W-:Y:S01]  /*45d0*/  UMOV UR11, 0x40000040 ;  /* 0x40000040000b7882 */ /* 0x000fe20000000000 */
[----:B------:R-:W-:Y:S01]  /*45e0*/  ULEA UR6, UR13, UR7, 0xd ;  /* 0x000000070d067291 */ /* 0x000fe2000f8e683f */
[-C--:B------:R-:W-:Y:S01]  /*45f0*/  ISETP.GE.AND P1, PT, R47, R154.reuse, PT ;  /* 0x0000009a2f00720c */ /* 0x080fe20003f26270 */
[----:B------:R-:W-:Y:S01]  /*4600*/  ULEA UR5, UR13, UR7, 0xe ;  /* 0x000000070d057291 */ /* 0x000fe2000f8e703f */
[-C--:B------:R-:W-:Y:S01]  /*4610*/  ISETP.GE.AND P2, PT, R49, R154.reuse, PT ;  /* 0x0000009a3100720c */ /* 0x080fe20003f46270 */
[----:B------:R-:W-:Y:S01]  /*4620*/  UIADD3 UR6, UR6, 0xc000, URZ ;  /* 0x0000c00006067890 */ /* 0x000fe2000fffe03f */
[----:B------:R-:W-:Y:S01]  /*4630*/  SEL R133, RZ, 0x4, P1 ;  /* 0x00000004ff857807 */ /* 0x000fe20000800000 */
[----:B------:R-:W-:Y:S01]  /*4640*/  USHF.R.U32.HI UR5, URZ, 0x4, UR5 ;  /* 0x000000043f057899 */ /* 0x000fe20008011605 */
[----:B------:R-:W-:Y:S01]  /*4650*/  SEL R134, RZ, 0x4, P2 ;  /* 0x00000004ff867807 */ /* 0x000fe20001000000 */
[----:B------:R-:W-:Y:S01]  /*4660*/  USHF.R.U32.HI UR6, URZ, 0x4, UR6 ;  /* 0x000000043f067899 */ /* 0x000fe20008011606 */
[----:B------:R-:W-:Y:S01]  /*4670*/  SEL R133, R133, RZ, !P0 ;  /* 0x000000ff85857207 */ /* 0x000fe20004000000 */
[----:B------:R-:W-:Y:S01]  /*4680*/  USGXT.U32 UR8, UR5, 0xe ;  /* 0x0000000e0508789a */ /* 0x000fe20008000000 */
[----:B------:R-:W-:Y:S01]  /*4690*/  ISETP.GE.AND P4, PT, R55, R154, PT ;  /* 0x0000009a3700720c */ /* 0x000fe20003f86270 */
[----:B------:R-:W-:Y:S01]  /*46a0*/  USGXT.U32 UR10, UR6, 0xe ;  /* 0x0000000e060a789a */ /* 0x000fe20008000000 */
[----:B------:R-:W-:Y:S01]  /*46b0*/  SEL R132, R132, RZ, !P0 ;  /* 0x000000ff84847207 */ /* 0x000fe20004000000 */
[----:B------:R-:W-:Y:S01]  /*46c0*/  UMOV UR5, URZ ;  /* 0x0000003f00057c82 */ /* 0x000fe20008000000 */
[----:B------:R-:W-:Y:S01]  /*46d0*/  WARPGROUP.ARRIVE ;  /* 0x00000000000079c5 */ /* 0x000fe20000000000 */
[----:B------:R-:W-:Y:S01]  /*46e0*/  UMOV UR6, URZ ;  /* 0x0000003f00067c82 */ /* 0x000fe20008000000 */
[----:B------:R-:W-:Y:S01]  /*46f0*/  IMAD.MOV.U32 R140, RZ, RZ, R156 ;  /* 0x000000ffff8c7224 */ /* 0x000fe200078e009c */
[----:B------:R-:W-:Y:S01]  /*4700*/  SEL R134, R134, RZ, !P0 ;  /* 0x000000ff86867207 */ /* 0x000fe20004000000 */
[----:B------:R-:W-:Y:S01]  /*4710*/  IMAD.MOV.U32 R141, RZ, RZ, R227 ;  /* 0x000000ffff8d7224 */ /* 0x000fe200078e00e3 */
[----:B------:R-:W-:Y:S01]  /*4720*/  ISETP.NE.U32.AND P2, PT, R133, RZ, PT ;  /* 0x000000ff8500720c */ /* 0x000fe20003f45070 */
[----:B------:R-:W-:Y:S01]  /*4730*/  HGMMA.64x32x8.F32.TF32 R24, gdesc[UR8], R24 ;  /* 0x04600000081879f0 */ /* 0x000fe20008702818 */
[----:B------:R-:W-:Y:S01]  /*4740*/  UIADD3 UR8, UP0, UR8, 0x2, URZ ;  /* 0x0000000208087890 */ /* 0x000fe2000ff1e03f */
[----:B------:R-:W-:Y:S01]  /*4750*/  SEL R133, RZ, 0x4, P4 ;  /* 0x00000004ff857807 */ /* 0x000fe20002000000 */
[----:B------:R-:W-:Y:S01]  /*4760*/  UIADD3 UR10, UP1, UR10, 0x2, URZ ;  /* 0x000000020a0a7890 */ /* 0x000fe2000ff3e03f */
[----:B------:R-:W-:Y:S01]  /*4770*/  ISETP.NE.U32.AND P1, PT, R132, RZ, PT ;  /* 0x000000ff8400720c */ /* 0x000fe20003f25070 */
[----:B------:R-:W-:Y:S01]  /*4780*/  UIADD3.X UR9, UR5, 0x40000040, URZ, UP0, !UPT ;  /* 0x4000004005097890 */ /* 0x000fe200087fe43f */
[----:B------:R-:W-:Y:S01]  /*4790*/  LEA R132, P4, R13, R140, 0x2 ;  /* 0x0000008c0d847211 */ /* 0x000fe200078810ff */
[----:B------:R-:W-:Y:S01]  /*47a0*/  UIADD3.X UR11, UR6, 0x40000040, URZ, UP1, !UPT ;  /* 0x40000040060b7890 */ /* 0x000fe20008ffe43f */
[----:B------:R-:W-:Y:S01]  /*47b0*/  ISETP.NE.U32.AND P3, PT, R134, RZ, PT ;  /* 0x000000ff8600720c */ /* 0x000fe20003f65070 */
[----:B------:R-:W-:Y:S01]  /*47c0*/  UIADD3.64 UR16, UR8, 0x2, URZ ;  /* 0x0000000208107897 */ /* 0x000fe2000fffe03f */
[----:B------:R-:W-:Y:S01]  /*47d0*/  SEL R134, R133, RZ, !P0 ;  /* 0x000000ff85867207 */ /* 0x000fe20004000000 */
[----:B------:R-:W-:Y:S01]  /*47e0*/  UIADD3.64 UR18, UR10, 0x2, URZ ;  /* 0x000000020a127897 */ /* 0x000fe2000fffe03f */
[-C--:B------:R-:W-:Y:S01]  /*47f0*/  ISETP.GE.AND P5, PT, R57, R154.reuse, PT ;  /* 0x0000009a3900720c */ /* 0x080fe20003fa6270 */
[----:B------:R-:W-:Y:S01]  /*4800*/  UISETP.GT.AND UP0, UPT, UR12, 0x2, UPT ;  /* 0x000000020c00788c */ /* 0x000fe2000bf04270 */
[----:B------:R-:W-:Y:S01]  /*4810*/  IMAD.X R133, R141, 0x1, R221, P4 ;  /* 0x000000018d857824 */ /* 0x000fe200020e06dd */
[----:B------:R-:W-:Y:S01]  /*4820*/  ISETP.NE.U32.AND P4, PT, R134, RZ, PT ;  /* 0x000000ff8600720c */ /* 0x000fe20003f85070 */
[----:B------:R-:W-:Y:S01]  /*4830*/  UIADD3 UR4, UR4, 0x1, URZ ;  /* 0x0000000104047890 */ /* 0x000fe2000fffe03f */
[----:B------:R-:W-:Y:S01]  /*4840*/  SEL R134, RZ, 0x4, P5 ;  /* 0x00000004ff867807 */ /* 0x000fe20002800000 */
[----:B------:R-:W-:Y:S01]  /*4850*/  USEL UR12, UR12, URZ, !UP0 ;  /* 0x0000003f0c0c7287 */ /* 0x000fe2000c000000 */
[----:B------:R-:W-:-:S02]  /*4860*/  ISETP.GE.AND P6, PT, R61, R154, PT ;  /* 0x0000009a3d00720c */ /* 0x000fc40003fc6270 */
[----:B------:R-:W-:Y:S01]  /*4870*/  SEL R134, R134, RZ, !P0 ;  /* 0x000000ff86867207 */ /* 0x000fe20004000000 */
[----:B------:R-:W-:Y:S01]  /*4880*/  ULEA UR5, UR12, UR7, 0xe ;  /* 0x000000070c057291 */ /* 0x000fe2000f8e703f */
[----:B------:R-:W-:Y:S02]  /*4890*/  SEL R135, RZ, 0x4, P6 ;  /* 0x00000004ff877807 */ /* 0x000fe40003000000 */
[----:B------:R-:W-:Y:S02]  /*48a0*/  ISETP.GE.AND P5, PT, R63, R154, PT ;  /* 0x0000009a3f00720c */ /* 0x000fe40003fa6270 */
[----:B------:R-:W-:Y:S01]  /*48b0*/  LEA R136, P6, R17, R140, 0x2 ;  /* 0x0000008c11887211 */ /* 0x000fe200078c10ff */
[----:B------:R-:W-:Y:S01]  /*48c0*/  VIADD R145, R11, UR5 ;  /* 0x000000050b917c36 */ /* 0x000fe20008000000 */
[----:B------:R-:W-:Y:S01]  /*48d0*/  SEL R135, R135, RZ, !P0 ;  /* 0x000000ff87877207 */ /* 0x000fe20004000000 */
[----:B------:R-:W-:Y:S02]  /*48e0*/  VIADD R147, R62, UR5 ;  /* 0x000000053e937c36 */ /* 0x000fe40008000000 */
[----:B------:R-:W-:Y:S01]  /*48f0*/  IMAD.X R137, R141, 0x1, R219, P6 ;  /* 0x000000018d897824 */ /* 0x000fe200030e06db */
[----:B------:R-:W-:Y:S01]  /*4900*/  ISETP.GE.AND P6, PT, R65, R154, PT ;  /* 0x0000009a4100720c */ /* 0x000fe20003fc6270 */
[----:B------:R-:W-:-:S02]  /*4910*/  VIADD R149, R64, UR5 ;  /* 0x0000000540957c36 */ /* 0x000fc40008000000 */
[----:B------:R-:W-:Y:S01]  /*4920*/  VIADD R223, R72, UR5 ;  /* 0x0000000548df7c36 */ /* 0x000fe20008000000 */
[----:B------:R-:W-:Y:S01]  /*4930*/  SEL R139, RZ, 0x4, P6 ;  /* 0x00000004ff8b7807 */ /* 0x000fe20003000000 */
[----:B------:R-:W-:-:S03]  /*4940*/  VIADD R225, R74, UR5 ;  /* 0x000000054ae17c36 */ /* 0x000fc60008000000 */
[----:B------:R-:W-:Y:S01]  /*4950*/  SEL R144, R139, RZ, !P0 ;  /* 0x000000ff8b907207 */ /* 0x000fe20004000000 */
[----:B------:R-:W-:Y:S04]  /*4960*/  HGMMA.64x32x8.F32.TF32 R24, gdesc[UR8], R24 ;  /* 0x04600000081879f0 */ /* 0x000fe80008702818 */
[----:B------:R-:W-:Y:S01]  /*4970*/  HGMMA.64x32x8.F32.TF32 R24, gdesc[UR16], R24 ;  /* 0x04600000101879f0 */ /* 0x000fe20008702818 */
[----:B------:R-:W-:Y:S02]  /*4980*/  UIADD3.64 UR16, UR8, 0x4, URZ ;  /* 0x0000000408107897 */ /* 0x000fe4000fffe03f */
[----:B------:R-:W-:-:S09]  /*4990*/  UIADD3.64 UR18, UR10, 0x4, URZ ;  /* 0x000000040a127897 */ /* 0x000fd2000fffe03f */
        /* <DEDUP_REMOVED lines=8> */
[----:B------:R-:W-:Y:S02]  /*4a20*/  UIADD3.64 UR18, UR10, 0x102, URZ ;  /* 0x000001020a127897 */ /* 0x000fe4000fffe03f */
[----:B------:R-:W-:Y:S02]  /*4a30*/  UIADD3.64 UR8, UR8, 0x204, URZ ;  /* 0x0000020408087897 */ /* 0x000fe4000fffe03f */
[----:B------:R-:W-:-:S05]  /*4a40*/  UIADD3.64 UR10, UR10, 0x104, URZ ;  /* 0x000001040a0a7897 */ /* 0x000fca000fffe03f */
[----:B------:R-:W-:Y:S04]  /*4a50*/  HGMMA.64x32x8.F32.TF32 R24, gdesc[UR16], R24 ;  /* 0x04600000101879f0 */ /* 0x000fe80008702818 */
[----:B------:R-:W-:Y:S03]  /*4a60*/  HGMMA.64x32x8.F32.TF32 R24, gdesc[UR8], R24, gsb0 ;  /* 0x04600000081879f0 */ /* 0x000fe60008002818 */
[----:B------:R-:W-:Y:S02]  /*4a70*/  WARPGROUP.DEPBAR.LE gsb0, 0x1 ;  /* 0x00008000000079c5 */ /* 0x000fe40000010100 */
[----:B------:R-:W-:Y:S06]  /*4a80*/  BAR.SYNC.DEFER_BLOCKING 0x0 ;  /* 0x0000000000007b1d */ /* 0x000fec0000010000 */
[----:B------:R-:W-:Y:S01]  /*4a90*/  @!PT LDS RZ, [RZ] ;  /* 0x00000000fffff984 */ /* 0x000fe20000000800 */
[----:B------:R-:W-:Y:S01]  /*4aa0*/  @!PT LDS RZ, [RZ] ;  /* 0x00000000fffff984 */ /* 0x000fe20000000800 */
[----:B------:R-:W-:Y:S01]  /*4ab0*/  @!PT LDS RZ, [RZ] ;  /* 0x00000000fffff984 */ /* 0x000fe20000000800 */
[----:B------:R1:W-:Y:S01]  /*4ac0*/  LDGSTS.E [R145], desc[UR14][R132.64], P1 ;  /* 0x0000000084917fae */ /* 0x0003e2000892184e */
[----:B------:R-:W-:-:S02]  /*4ad0*/  ISETP.NE.U32.AND P1, PT, R134, RZ, PT ;  /* 0x000000ff8600720c */ /* 0x000fc40003f25070 */
[----:B------:R-:W-:Y:S01]  /*4ae0*/  SEL R134, RZ, 0x4, P5 ;  /* 0x00000004ff867807 */ /* 0x000fe20002800000 */
[----:B------:R2:W-:Y:S01]  /*4af0*/  LDGSTS.E [R145+0x8], desc[UR14][R136.64], P2 ;  /* 0x0000800088917fae */ /* 0x0005e2000912184e */
[----:B------:R-:W-:Y:S02]  /*4b00*/  ISETP.NE.U32.AND P5, PT, R135, RZ, PT ;  /* 0x000000ff8700720c */ /* 0x000fe40003fa5070 */
[----:B------:R-:W-:Y:S01]  /*4b10*/  SEL R138, R134, RZ, !P0 ;  /* 0x000000ff868a7207 */ /* 0x000fe20004000000 */
[----:B------:R-:W-:-:S03]  /*4b20*/  IMAD.WIDE R134, R119, 0x4, R140 ;  /* 0x0000000477867825 */ /* 0x000fc600078e028c */
[----:B------:R-:W-:Y:S01]  /*4b30*/  ISETP.NE.U32.AND P2, PT, R138, RZ, PT ;  /* 0x000000ff8a00720c */ /* 0x000fe20003f45070 */
[----:B-1----:R-:W-:Y:S01]  /*4b40*/  IMAD.WIDE R132, R120, 0x4, R140 ;  /* 0x0000000478847825 */ /* 0x002fe200078e028c */
[----:B------:R-:W-:-:S04]  /*4b50*/  LEA R138, P6, R19, R140, 0x2 ;  /* 0x0000008c138a7211 */ /* 0x000fc800078c10ff */
[----:B------:R1:W-:Y:S01]  /*4b60*/  LDGSTS.E [R145+0x2000], desc[UR14][R132.64], P3 ;  /* 0x0200000084917fae */ /* 0x0003e2000992184e */
[-C--:B------:R-:W-:Y:S01]  /*4b70*/  ISETP.GE.AND P3, PT, R67, R154.reuse, PT ;  /* 0x0000009a4300720c */ /* 0x080fe20003f66270 */
[----:B------:R-:W-:Y:S01]  /*4b80*/  IMAD.X R139, R141, 0x1, R217, P6 ;  /* 0x000000018d8b7824 */ /* 0x000fe200030e06d9 */
[-C--:B------:R-:W-:Y:S01]  /*4b90*/  ISETP.GE.AND P6, PT, R69, R154.reuse, PT ;  /* 0x0000009a4500720c */ /* 0x080fe20003fc6270 */
[----:B------:R3:W-:Y:S01]  /*4ba0*/  LDGSTS.E [R145+0x2008], desc[UR14][R134.64], P4 ;  /* 0x0200800086917fae */ /* 0x0007e2000a12184e */
[----:B--2---:R-:W-:Y:S02]  /*4bb0*/  SEL R136, RZ, 0x4, P3 ;  /* 0x00000004ff887807 */ /* 0x004fe40001800000 */
[----:B------:R-:W-:Y:S01]  /*4bc0*/  ISETP.NE.U32.AND P4, PT, R144, RZ, PT ;  /* 0x000000ff9000720c */ /* 0x000fe20003f85070 */
[----:B------:R2:W-:Y:S01]  /*4bd0*/  LDGSTS.E [R147], desc[UR14][R138.64], P1 ;  /* 0x000000008a937fae */ /* 0x0005e2000892184e */
[----:B------:R-:W-:Y:S02]  /*4be0*/  ISETP.GE.AND P1, PT, R71, R154, PT ;  /* 0x0000009a4700720c */ /* 0x000fe40003f26270 */
[----:B-1----:R-:W-:-:S02]  /*4bf0*/  SEL R133, RZ, 0x4, P6 ;  /* 0x00000004ff857807 */ /* 0x002fc40003000000 */
[----:B------:R-:W-:Y:S02]  /*4c00*/  SEL R132, R136, RZ, !P0 ;  /* 0x000000ff88847207 */ /* 0x000fe40004000000 */
[----:B------:R-:W-:Y:S02]  /*4c10*/  LEA R136, P6, R21, R140, 0x2 ;  /* 0x0000008c15887211 */ /* 0x000fe400078c10ff */
[----:B------:R-:W-:Y:S02]  /*4c20*/  SEL R133, R133, RZ, !P0 ;  /* 0x000000ff85857207 */ /* 0x000fe40004000000 */
[----:B---3--:R-:W-:Y:S01]  /*4c30*/  SEL R134, RZ, 0x4, P1 ;  /* 0x00000004ff867807 */ /* 0x008fe20000800000 */
[----:B------:R-:W-:Y:S01]  /*4c40*/  IMAD.X R137, R141, 0x1, R215, P6 ;  /* 0x000000018d897824 */ /* 0x000fe200030e06d7 */
[----:B------:R-:W-:Y:S02]  /*4c50*/  ISETP.NE.U32.AND P3, PT, R132, RZ, PT ;  /* 0x000000ff8400720c */ /* 0x000fe40003f65070 */
[----:B------:R-:W-:Y:S01]  /*4c60*/  ISETP.NE.U32.AND P1, PT, R133, RZ, PT ;  /* 0x000000ff8500720c */ /* 0x000fe20003f25070 */
[--C-:B------:R-:W-:Y:S01]  /*4c70*/  IMAD.WIDE R132, R118, 0x4, R140.reuse ;  /* 0x0000000476847825 */ /* 0x100fe200078e028c */
[----:B--2---:R-:W-:Y:S01]  /*4c80*/  SEL R138, R134, RZ, !P0 ;  /* 0x000000ff868a7207 */ /* 0x004fe20004000000 */
[----:B------:R-:W-:Y:S01]  /*4c90*/  LDGSTS.E [R147+0x8], desc[UR14][R136.64], P5 ;  /* 0x0000800088937fae */ /* 0x000fe2000a92184e */
[----:B------:R-:W-:Y:S01]  /*4ca0*/  ISETP.GE.AND P6, PT, R73, R154, PT ;  /* 0x0000009a4900720c */ /* 0x000fe20003fc6270 */
[----:B------:R-:W-:Y:S01]  /*4cb0*/  IMAD.WIDE R134, R117, 0x4, R140 ;  /* 0x0000000475867825 */ /* 0x000fe200078e028c */
[----:B------:R-:W-:Y:S01]  /*4cc0*/  ISETP.NE.U32.AND P5, PT, R138, RZ, PT ;  /* 0x000000ff8a00720c */ /* 0x000fe20003fa5070 */
[----:B------:R1:W-:Y:S01]  /*4cd0*/  LDGSTS.E [R147+0x2000], desc[UR14][R132.64], P2 ;  /* 0x0200000084937fae */ /* 0x0003e2000912184e */
[----:B------:R-:W-:-:S02]  /*4ce0*/  SEL R139, RZ, 0x4, P6 ;  /* 0x00000004ff8b7807 */ /* 0x000fc40003000000 */
[----:B------:R-:W-:Y:S01]  /*4cf0*/  LEA R138, P2, R23, R140, 0x2 ;  /* 0x0000008c178a7211 */ /* 0x000fe200078410ff */
[----:B------:R2:W-:Y:S01]  /*4d00*/  LDGSTS.E [R147+0x2008], desc[UR14][R134.64], P4 ;  /* 0x0200800086937fae */ /* 0x0005e2000a12184e */
[----:B------:R-:W-:Y:S02]  /*4d10*/  SEL R144, R139, RZ, !P0 ;  /* 0x000000ff8b907207 */ /* 0x000fe40004000000 */
[-C--:B------:R-:W-:Y:S01]  /*4d20*/  ISETP.GE.AND P6, PT, R15, R154.reuse, PT ;  /* 0x0000009a0f00720c */ /* 0x080fe20003fc6270 */
[----:B------:R-:W-:Y:S01]  /*4d30*/  IMAD.X R139, R141, 0x1, R213, P2 ;  /* 0x000000018d8b7824 */ /* 0x000fe200010e06d5 */
[----:B------:R-:W-:Y:S02]  /*4d40*/  ISETP.GE.AND P4, PT, R75, R154, PT ;  /* 0x0000009a4b00720c */ /* 0x000fe40003f86270 */
[----:B------:R-:W-:Y:S02]  /*4d50*/  ISETP.NE.U32.AND P2, PT, R144, RZ, PT ;  /* 0x000000ff9000720c */ /* 0x000fe40003f45070 */
[----:B------:R-:W-:Y:S01]  /*4d60*/  LDGSTS.E [R149], desc[UR14][R138.64], P3 ;  /* 0x000000008a957fae */ /* 0x000fe2000992184e */
[----:B-1----:R-:W-:-:S02]  /*4d70*/  SEL R132, RZ, 0x4, P6 ;  /* 0x00000004ff847807 */ /* 0x002fc40003000000 */
[----:B------:R-:W-:Y:S01]  /*4d80*/  ISETP.GE.AND P3, PT, R77, R154, PT ;  /* 0x0000009a4d00720c */ /* 0x000fe20003f66270 */
[----:B--2---:R-:W-:Y:S01]  /*4d90*/  IMAD.WIDE R134, R116, 0x4, R140 ;  /* 0x0000000474867825 */ /* 0x004fe200078e028c */
[----:B------:R-:W-:Y:S02]  /*4da0*/  LEA R144, P6, R41, R140, 0x2 ;  /* 0x0000008c29907211 */ /* 0x000fe400078c10ff */
[----:B------:R-:W-:Y:S01]  /*4db0*/  SEL R136, RZ, 0x4, P4 ;  /* 0x00000004ff887807 */ /* 0x000fe20002000000 */
[----:B------:R-:W-:Y:S01]  /*4dc0*/  VIADD R147, R66, UR5 ;  /* 0x0000000542937c36 */ /* 0x000fe20008000000 */
[----:B------:R-:W-:Y:S01]  /*4dd0*/  SEL R133, RZ, 0x4, P3 ;  /* 0x00000004ff857807 */ /* 0x000fe20001800000 */
[----:B------:R-:W-:Y:S01]  /*4de0*/  IMAD.X R145, R141, 0x1, R211, P6 ;  /* 0x000000018d917824 */ /* 0x000fe200030e06d3 */
[----:B------:R-:W-:Y:S02]  /*4df0*/  SEL R136, R136, RZ, !P0 ;  /* 0x000000ff88887207 */ /* 0x000fe40004000000 */
[----:B------:R-:W-:-:S02]  /*4e00*/  ISETP.GE.AND P6, PT, R45, R154, PT ;  /* 0x0000009a2d00720c */ /* 0x000fc40003fc6270 */
[----:B------:R-:W-:Y:S01]  /*4e10*/  SEL R132, R132, RZ, !P0 ;  /* 0x000000ff84847207 */ /* 0x000fe20004000000 */
[----:B------:R1:W-:Y:S01]  /*4e20*/  LDGSTS.E [R149+0x8], desc[UR14][R144.64], P1 ;  /* 0x0000800090957fae */ /* 0x0003e2000892184e */
[----:B------:R-:W-:Y:S02]  /*4e30*/  SEL R133, R133, RZ, !P0 ;  /* 0x000000ff85857207 */ /* 0x000fe40004000000 */
[----:B------:R-:W-:Y:S01]  /*4e40*/  ISETP.NE.U32.AND P4, PT, R136, RZ, PT ;  /* 0x000000ff8800720c */ /* 0x000fe20003f85070 */
[----:B------:R2:W-:Y:S01]  /*4e50*/  LDGSTS.E [R149+0x2000], desc[UR14][R134.64], P5 ;  /* 0x0200000086957fae */ /* 0x0005e2000a92184e */
[----:B------:R-:W-:Y:S02]  /*4e60*/  SEL R136, RZ, 0x4, P6 ;  /* 0x00000004ff887807 */ /* 0x000fe40003000000 */
[----:B------:R-:W-:Y:S02]  /*4e70*/  ISETP.NE.U32.AND P3, PT, R132, RZ, PT ;  /* 0x000000ff8400720c */ /* 0x000fe40003f65070 */
[----:B------:R-:W-:Y:S01]  /*4e80*/  ISETP.NE.U32.AND P1, PT, R133, RZ, PT ;  /* 0x000000ff8500720c */ /* 0x000fe20003f25070 */
[----:B------:R-:W-:Y:S01]  /*4e90*/  IMAD.WIDE R132, R115, 0x4, R140 ;  /* 0x0000000473847825 */ /* 0x000fe200078e028c */
[----:B------:R-:W-:-:S02]  /*4ea0*/  SEL R137, R136, RZ, !P0 ;  /* 0x000000ff88897207 */ /* 0x000fc40004000000 */
[----:B------:R-:W-:Y:S01]  /*4eb0*/  LEA R136, P6, R43, R140, 0x2 ;  /* 0x0000008c2b887211 */ /* 0x000fe200078c10ff */
[----:B-1----:R-:W-:Y:S01]  /*4ec0*/  IMAD.WIDE R144, R114, 0x4, R140 ;  /* 0x0000000472907825 */ /* 0x002fe200078e028c */
[----:B------:R-:W-:Y:S01]  /*4ed0*/  ISETP.GE.AND P5, PT, R79, R154, PT ;  /* 0x0000009a4f00720c */ /* 0x000fe20003fa6270 */
[----:B------:R1:W-:Y:S01]  /*4ee0*/  LDGSTS.E [R149+0x2008], desc[UR14][R132.64], P2 ;  /* 0x0200800084957fae */ /* 0x0003e2000912184e */
[----:B------:R-:W-:Y:S01]  /*4ef0*/  ISETP.NE.U32.AND P2, PT, R137, RZ, PT ;  /* 0x000000ff8900720c */ /* 0x000fe20003f45070 */
[----:B------:R-:W-:Y:S01]  /*4f00*/  IMAD.X R137, R141, 0x1, R209, P6 ;  /* 0x000000018d897824 */ /* 0x000fe200030e06d1 */
[----:B------:R-:W-:Y:S02]  /*4f10*/  SEL R139, RZ, 0x4, P5 ;  /* 0x00000004ff8b7807 */ /* 0x000fe40002800000 */
[----:B------:R-:W-:Y:S02]  /*4f20*/  IADD3 R138, P6, R48, R140, RZ ;  /* 0x0000008c308a7210 */ /* 0x000fe40007fde0ff */
[-C--:B------:R-:W-:Y:S01]  /*4f30*/  ISETP.GE.AND P5, PT, R81, R154.reuse, PT ;  /* 0x0000009a5100720c */ /* 0x080fe20003fa6270 */
[----:B------:R-:W-:Y:S01]  /*4f40*/  LDGSTS.E [R147], desc[UR14][R136.64], P4 ;  /* 0x0000000088937fae */ /* 0x000fe2000a12184e */
[----:B--2---:R-:W-:Y:S01]  /*4f50*/  SEL R134, R139, RZ, !P0 ;  /* 0x000000ff8b867207 */ /* 0x004fe20004000000 */
[----:B------:R-:W-:Y:S01]  /*4f60*/  IMAD.X R139, R141, 0x1, R88, P6 ;  /* 0x000000018d8b7824 */ /* 0x000fe200030e0658 */
[----:B------:R-:W-:-:S02]  /*4f70*/  ISETP.GE.AND P6, PT, R83, R154, PT ;  /* 0x0000009a5300720c */ /* 0x000fc40003fc6270 */
[----:B-1----:R-:W-:Y:S02]  /*4f80*/  SEL R132, RZ, 0x4, P5 ;  /* 0x00000004ff847807 */ /* 0x002fe40002800000 */
[----:B------:R-:W-:Y:S01]  /*4f90*/  SEL R133, RZ, 0x4, P6 ;  /* 0x00000004ff857807 */ /* 0x000fe20003000000 */
[----:B------:R1:W-:Y:S01]  /*4fa0*/  LDGSTS.E [R147+0x8], desc[UR14][R138.64], P3 ;  /* 0x000080008a937fae */ /* 0x0003e2000992184e */
[----:B------:R-:W-:Y:S02]  /*4fb0*/  SEL R132, R132, RZ, !P0 ;  /* 0x000000ff84847207 */ /* 0x000fe40004000000 */
[----:B------:R-:W-:Y:S01]  /*4fc0*/  ISETP.GE.AND P5, PT, R85, R154, PT ;  /* 0x0000009a5500720c */ /* 0x000fe20003fa6270 */
[----:B------:R-:W-:Y:S01]  /*4fd0*/  LDGSTS.E [R147+0x2000], desc[UR14][R144.64], P1 ;  /* 0x0200000090937fae */ /* 0x000fe2000892184e */
[----:B------:R-:W-:Y:S02]  /*4fe0*/  ISETP.NE.U32.AND P4, PT, R134, RZ, PT ;  /* 0x000000ff8600720c */ /* 0x000fe40003f85070 */
[----:B------:R-:W-:-:S02]  /*4ff0*/  IADD3 R134, P6, R59, R140, RZ ;  /* 0x0000008c3b867210 */ /* 0x000fc40007fde0ff */
[----:B------:R-:W-:Y:S02]  /*5000*/  SEL R133, R133, RZ, !P0 ;  /* 0x000000ff85857207 */ /* 0x000fe40004000000 */
[----:B------:R-:W-:Y:S01]  /*5010*/  ISETP.NE.U32.AND P3, PT, R132, RZ, PT ;  /* 0x000000ff8400720c */ /* 0x000fe20003f65070 */
[----:B------:R-:W-:Y:S01]  /*5020*/  IMAD.X R135, R141, 0x1, R98, P6 ;  /* 0x000000018d877824 */ /* 0x000fe200030e0662 */
[----:B------:R-:W-:Y:S01]  /*5030*/  SEL R132, RZ, 0x4, P5 ;  /* 0x00000004ff847807 */ /* 0x000fe20002800000 */
[----:B-1----:R-:W-:Y:S01]  /*5040*/  VIADD R139, R68, UR5 ;  /* 0x00000005448b7c36 */ /* 0x002fe20008000000 */
[----:B------:R-:W-:Y:S02]  /*5050*/  ISETP.NE.U32.AND P5, PT, R133, RZ, PT ;  /* 0x000000ff8500720c */ /* 0x000fe40003fa5070 */
[----:B------:R-:W-:Y:S01]  /*5060*/  SEL R133, R132, RZ, !P0 ;  /* 0x000000ff84857207 */ /* 0x000fe20004000000 */
[----:B------:R1:W-:Y:S01]  /*5070*/  LDGSTS.E [R147+0x2008], desc[UR14][R134.64], P2 ;  /* 0x0200800086937fae */ /* 0x0003e2000912184e */
[----:B------:R-:W-:-:S02]  /*5080*/  ISETP.GE.AND P6, PT, R87, R154, PT ;  /* 0x0000009a5700720c */ /* 0x000fc40003fc6270 */
[----:B------:R-:W-:Y:S02]  /*5090*/  IADD3 R132, P1, R54, R140, RZ ;  /* 0x0000008c36847210 */ /* 0x000fe40007f3e0ff */
[----:B------:R-:W-:Y:S02]  /*50a0*/  ISETP.NE.U32.AND P2, PT, R133, RZ, PT ;  /* 0x000000ff8500720c */ /* 0x000fe40003f45070 */
[----:B------:R-:W-:Y:S01]  /*50b0*/  SEL R137, RZ, 0x4, P6 ;  /* 0x00000004ff897807 */ /* 0x000fe20003000000 */
[----:B------:R-:W-:Y:S01]  /*50c0*/  IMAD.X R133, R141, 0x1, R90, P1 ;  /* 0x000000018d857824 */ /* 0x000fe200008e065a */
[----:B------:R-:W-:Y:S02]  /*50d0*/  ISETP.GE.AND P6, PT, R89, R154, PT ;  /* 0x0000009a5900720c */ /* 0x000fe40003fc6270 */
[----:B------:R-:W-:Y:S01]  /*50e0*/  IADD3 R136, P1, R56, R140, RZ ;  /* 0x0000008c38887210 */ /* 0x000fe20007f3e0ff */
[----:B-1----:R-:W-:Y:S01]  /*50f0*/  VIADD R147, R70, UR5 ;  /* 0x0000000546937c36 */ /* 0x002fe20008000000 */
[----:B------:R-:W-:Y:S01]  /*5100*/  SEL R138, R137, RZ, !P0 ;  /* 0x000000ff898a7207 */ /* 0x000fe20004000000 */
[----:B------:R1:W-:Y:S01]  /*5110*/  LDGSTS.E [R139], desc[UR14][R132.64], P4 ;  /* 0x00000000848b7fae */ /* 0x0003e2000a12184e */
[----:B------:R-:W-:Y:S01]  /*5120*/  SEL R134, RZ, 0x4, P6 ;  /* 0x00000004ff867807 */ /* 0x000fe20003000000 */
[----:B------:R-:W-:Y:S01]  /*5130*/  IMAD.X R137, R141, 0x1, R92, P1 ;  /* 0x000000018d897824 */ /* 0x000fe200008e065c */
[----:B------:R-:W-:Y:S01]  /*5140*/  ISETP.NE.U32.AND P1, PT, R138, RZ, PT ;  /* 0x000000ff8a00720c */ /* 0x000fe20003f25070 */
[----:B------:R-:W-:Y:S01]  /*5150*/  ULEA UR5, UR12, UR7, 0xd ;  /* 0x000000070c057291 */ /* 0x000fe2000f8e683f */
[----:B------:R-:W-:Y:S01]  /*5160*/  SEL R138, R134, RZ, !P0 ;  /* 0x000000ff868a7207 */ /* 0x000fe20004000000 */
[----:B------:R-:W-:Y:S01]  /*5170*/  IMAD.WIDE R134, R113, 0x4, R140 ;  /* 0x0000000471867825 */ /* 0x000fe200078e028c */
[----:B------:R-:W-:Y:S01]  /*5180*/  ISETP.GE.AND P6, PT, R93, R154, PT ;  /* 0x0000009a5d00720c */ /* 0x000fe20003fc6270 */
[----:B------:R2:W-:Y:S01]  /*5190*/  LDGSTS.E [R139+0x8], desc[UR14][R136.64], P3 ;  /* 0x00008000888b7fae */ /* 0x0005e2000992184e */
[----:B------:R-:W-:-:S02]  /*51a0*/  ISETP.NE.U32.AND P3, PT, R138, RZ, PT ;  /* 0x000000ff8a00720c */ /* 0x000fc40003f65070 */
[----:B------:R-:W-:Y:S01]  /*51b0*/  SEL R138, RZ, 0x4, P6 ;  /* 0x00000004ff8a7807 */ /* 0x000fe20003000000 */
[----:B------:R3:W-:Y:S01]  /*51c0*/  LDGSTS.E [R139+0x2000], desc[UR14][R134.64], P5 ;  /* 0x02000000868b7fae */ /* 0x0007e2000a92184e */
[----:B-1----:R-:W-:Y:S01]  /*51d0*/  IMAD.WIDE R132, R112, 0x4, R140 ;  /* 0x0000000470847825 */ /* 0x002fe200078e028c */
[-C--:B------:R-:W-:Y:S02]  /*51e0*/  ISETP.GE.AND P5, PT, R95, R154.reuse, PT ;  /* 0x0000009a5f00720c */ /* 0x080fe40003fa6270 */
[----:B------:R-:W-:Y:S02]  /*51f0*/  SEL R138, R138, RZ, !P0 ;  /* 0x000000ff8a8a7207 */ /* 0x000fe40004000000 */
[----:B------:R-:W-:Y:S01]  /*5200*/  ISETP.GE.AND P4, PT, R91, R154, PT ;  /* 0x0000009a5b00720c */ /* 0x000fe20003f86270 */
[----:B------:R1:W-:Y:S01]  /*5210*/  LDGSTS.E [R139+0x2008], desc[UR14][R132.64], P2 ;  /* 0x02008000848b7fae */ /* 0x0003e2000912184e */
[----:B--2---:R-:W-:Y:S02]  /*5220*/  SEL R137, RZ, 0x4, P5 ;  /* 0x00000004ff897807 */ /* 0x004fe40002800000 */
[----:B------:R-:W-:-:S02]  /*5230*/  IADD3 R136, P2, R58, R140, RZ ;  /* 0x0000008c3a887210 */ /* 0x000fc40007f5e0ff */
[----:B------:R-:W-:Y:S01]  /*5240*/  ISETP.NE.U32.AND P5, PT, R138, RZ, PT ;  /* 0x000000ff8a00720c */ /* 0x000fe20003fa5070 */
[----:B---3--:R-:W-:Y:S01]  /*5250*/  IMAD.WIDE R134, R124, 0x4, R140 ;  /* 0x000000047c867825 */ /* 0x008fe200078e028c */
[----:B------:R-:W-:Y:S02]  /*5260*/  SEL R144, RZ, 0x4, P4 ;  /* 0x00000004ff907807 */ /* 0x000fe40002000000 */
[----:B------:R-:W-:Y:S01]  /*5270*/  SEL R138, R137, RZ, !P0 ;  /* 0x000000ff898a7207 */ /* 0x000fe20004000000 */
[----:B------:R-:W-:Y:S01]  /*5280*/  IMAD.X R137, R141, 0x1, R94, P2 ;  /* 0x000000018d897824 */ /* 0x000fe200010e065e */
[----:B------:R-:W-:Y:S02]  /*5290*/  ISETP.GE.AND P6, PT, R97, R154, PT ;  /* 0x0000009a6100720c */ /* 0x000fe40003fc6270 */
[----:B------:R-:W-:Y:S02]  /*52a0*/  SEL R144, R144, RZ, !P0 ;  /* 0x000000ff90907207 */ /* 0x000fe40004000000 */
[----:B------:R-:W-:Y:S01]  /*52b0*/  ISETP.NE.U32.AND P2, PT, R138, RZ, PT ;  /* 0x000000ff8a00720c */ /* 0x000fe20003f45070 */
[----:B------:R2:W-:Y:S01]  /*52c0*/  LDGSTS.E [R147], desc[UR14][R136.64], P1 ;  /* 0x0000000088937fae */ /* 0x0005e2000892184e */
[----:B------:R-:W-:-:S02]  /*52d0*/  SEL R138, RZ, 0x4, P6 ;  /* 0x00000004ff8a7807 */ /* 0x000fc40003000000 */
[----:B------:R-:W-:Y:S01]  /*52e0*/  ISETP.NE.U32.AND P4, PT, R144, RZ, PT ;  /* 0x000000ff9000720c */ /* 0x000fe20003f85070 */
[----:B------:R3:W-:Y:S01]  /*52f0*/  LDGSTS.E [R147+0x8], desc[UR14][R134.64], P3 ;  /* 0x0000800086937fae */ /* 0x0007e2000992184e */
[----:B-1----:R-:W-:Y:S01]  /*5300*/  SEL R132, R138, RZ, !P0 ;  /* 0x000000ff8a847207 */ /* 0x002fe20004000000 */
[--C-:B------:R-:W-:Y:S01]  /*5310*/  IMAD.WIDE R138, R111, 0x4, R140.reuse ;  /* 0x000000046f8a7825 */ /* 0x100fe200078e028c */
[-C--:B------:R-:W-:Y:S02]  /*5320*/  ISETP.GE.AND P6, PT, R99, R154.reuse, PT ;  /* 0x0000009a6300720c */ /* 0x080fe40003fc6270 */
[-C--:B------:R-:W-:Y:S01]  /*5330*/  ISETP.GE.AND P3, PT, R101, R154.reuse, PT ;  /* 0x0000009a6500720c */ /* 0x080fe20003f66270 */
[--C-:B------:R-:W-:Y:S01]  /*5340*/  IMAD.WIDE R144, R108, 0x4, R140.reuse ;  /* 0x000000046c907825 */ /* 0x100fe200078e028c */
[----:B------:R-:W-:Y:S02]  /*5350*/  ISETP.NE.U32.AND P1, PT, R132, RZ, PT ;  /* 0x000000ff8400720c */ /* 0x000fe40003f25070 */
[----:B------:R-:W-:Y:S01]  /*5360*/  SEL R132, RZ, 0x4, P6 ;  /* 0x00000004ff847807 */ /* 0x000fe20003000000 */
[----:B--2---:R-:W-:Y:S01]  /*5370*/  IMAD.WIDE R136, R123, 0x4, R140 ;  /* 0x000000047b887825 */ /* 0x004fe200078e028c */
[----:B------:R-:W-:Y:S01]  /*5380*/  SEL R133, RZ, 0x4, P3 ;  /* 0x00000004ff857807 */ /* 0x000fe20001800000 */
[----:B------:R1:W-:Y:S01]  /*5390*/  LDGSTS.E [R147+0x2000], desc[UR14][R138.64], P4 ;  /* 0x020000008a937fae */ /* 0x0003e2000a12184e */
[----:B------:R-:W-:-:S02]  /*53a0*/  ISETP.GE.AND P6, PT, R103, R154, PT ;  /* 0x0000009a6700720c */ /* 0x000fc40003fc6270 */
[----:B------:R-:W-:Y:S02]  /*53b0*/  SEL R132, R132, RZ, !P0 ;  /* 0x000000ff84847207 */ /* 0x000fe40004000000 */
[----:B------:R-:W-:Y:S02]  /*53c0*/  SEL R133, R133, RZ, !P0 ;  /* 0x000000ff85857207 */ /* 0x000fe40004000000 */
[----:B---3--:R-:W-:Y:S02]  /*53d0*/  SEL R134, RZ, 0x4, P6 ;  /* 0x00000004ff867807 */ /* 0x008fe40003000000 */
[----:B------:R-:W-:Y:S02]  /*53e0*/  ISETP.GE.AND P6, PT, R51, R154, PT ;  /* 0x0000009a3300720c */ /* 0x000fe40003fc6270 */
[----:B------:R-:W-:Y:S01]  /*53f0*/  ISETP.NE.U32.AND P4, PT, R132, RZ, PT ;  /* 0x000000ff8400720c */ /* 0x000fe20003f85070 */
[----:B-1----:R-:W-:Y:S01]  /*5400*/  IMAD.WIDE R138, R122, 0x4, R140 ;  /* 0x000000047a8a7825 */ /* 0x002fe200078e028c */
[----:B------:R-:W-:-:S02]  /*5410*/  ISETP.NE.U32.AND P3, PT, R133, RZ, PT ;  /* 0x000000ff8500720c */ /* 0x000fc40003f65070 */
[----:B------:R-:W-:Y:S01]  /*5420*/  SEL R135, RZ, 0x4, P6 ;  /* 0x00000004ff877807 */ /* 0x000fe20003000000 */
[----:B------:R-:W-:Y:S01]  /*5430*/  IMAD.WIDE R132, R110, 0x4, R140 ;  /* 0x000000046e847825 */ /* 0x000fe200078e028c */
[----:B------:R-:W-:Y:S02]  /*5440*/  SEL R134, R134, RZ, !P0 ;  /* 0x000000ff86867207 */ /* 0x000fe40004000000 */
[----:B------:R-:W-:Y:S02]  /*5450*/  SEL R135, R135, RZ, !P0 ;  /* 0x000000ff87877207 */ /* 0x000fe40004000000 */
[----:B------:R1:W-:Y:S01]  /*5460*/  LDGSTS.E [R147+0x2008], desc[UR14][R132.64], P5 ;  /* 0x0200800084937fae */ /* 0x0003e2000a92184e */
[----:B------:R-:W-:Y:S02]  /*5470*/  ISETP.NE.U32.AND P6, PT, R134, RZ, PT ;  /* 0x000000ff8600720c */ /* 0x000fe40003fc5070 */
[----:B------:R-:W-:Y:S01]  /*5480*/  ISETP.NE.U32.AND P5, PT, R135, RZ, PT ;  /* 0x000000ff8700720c */ /* 0x000fe20003fa5070 */
[----:B------:R-:W-:Y:S01]  /*5490*/  LDGSTS.E [R223], desc[UR14][R136.64], P2 ;  /* 0x0000000088df7fae */ /* 0x000fe2000912184e */
[----:B------:R-:W-:-:S03]  /*54a0*/  ISETP.GE.AND P2, PT, R105, R154, PT ;  /* 0x0000009a6900720c */ /* 0x000fc60003f46270 */
[----:B------:R2:W-:Y:S01]  /*54b0*/  LDGSTS.E [R223+0x8], desc[UR14][R138.64], P1 ;  /* 0x000080008adf7fae */ /* 0x0005e2000892184e */
[----:B------:R-:W-:Y:S02]  /*54c0*/  ISETP.GE.AND P1, PT, R53, R154, PT ;  /* 0x0000009a3500720c */ /* 0x000fe40003f26270 */
[----:B------:R-:W-:Y:S01]  /*54d0*/  SEL R135, RZ, 0x4, P2 ;  /* 0x00000004ff877807 */ /* 0x000fe20001000000 */
[----:B------:R3:W-:Y:S01]  /*54e0*/  LDGSTS.E [R223+0x2000], desc[UR14][R144.64], P4 ;  /* 0x0200000090df7fae */ /* 0x0007e2000a12184e */
[----:B------:R-:W-:Y:S02]  /*54f0*/  SEL R146, RZ, 0x4, P1 ;  /* 0x00000004ff927807 */ /* 0x000fe40000800000 */
[-C--:B------:R-:W-:Y:S02]  /*5500*/  IADD3 R134, P1, R50, R140.reuse, RZ ;  /* 0x0000008c32867210 */ /* 0x080fe40007f3e0ff */
[----:B-1----:R-:W-:Y:S02]  /*5510*/  SEL R133, R135, RZ, !P0 ;  /* 0x000000ff87857207 */ /* 0x002fe40004000000 */
[----:B------:R-:W-:Y:S01]  /*5520*/  IADD3 R132, P4, R60, R140, RZ ;  /* 0x0000008c3c847210 */ /* 0x000fe20007f9e0ff */
[----:B------:R-:W-:Y:S01]  /*5530*/  IMAD.X R135, R141, 0x1, R96, P1 ;  /* 0x000000018d877824 */ /* 0x000fe200008e0660 */
[----:B------:R-:W-:Y:S01]  /*5540*/  ISETP.GE.AND P2, PT, R5, R154, PT ;  /* 0x0000009a0500720c */ /* 0x000fe20003f46270 */
[----:B--2---:R-:W-:Y:S01]  /*5550*/  IMAD.WIDE R138, R106, 0x4, R140 ;  /* 0x000000046a8a7825 */ /* 0x004fe200078e028c */
[----:B------:R-:W-:-:S02]  /*5560*/  ISETP.NE.U32.AND P1, PT, R133, RZ, PT ;  /* 0x000000ff8500720c */ /* 0x000fc40003f25070 */
[----:B------:R-:W-:Y:S01]  /*5570*/  SEL R136, RZ, 0x4, P2 ;  /* 0x00000004ff887807 */ /* 0x000fe20001000000 */
[----:B------:R-:W-:Y:S01]  /*5580*/  IMAD.X R133, R141, 0x1, R100, P4 ;  /* 0x000000018d857824 */ /* 0x000fe200020e0664 */
[----:B------:R-:W-:Y:S01]  /*5590*/  LEA R156, P4, R78, R140, 0x2 ;  /* 0x0000008c4e9c7211 */ /* 0x000fe200078810ff */
[----:B------:R1:W-:Y:S01]  /*55a0*/  LDGSTS.E [R223+0x2008], desc[UR14][R138.64], P3 ;  /* 0x020080008adf7fae */ /* 0x0003e2000992184e */
[----:B---3--:R-:W-:Y:S01]  /*55b0*/  SEL R144, R136, RZ, !P0 ;  /* 0x000000ff88907207 */ /* 0x008fe20004000000 */
[----:B------:R-:W-:Y:S01]  /*55c0*/  IMAD.WIDE R136, R121, 0x4, R140 ;  /* 0x0000000479887825 */ /* 0x000fe200078e028c */
[----:B------:R-:W-:Y:S02]  /*55d0*/  SEL R146, R146, RZ, !P0 ;  /* 0x000000ff92927207 */ /* 0x000fe40004000000 */
[----:B------:R-:W-:Y:S01]  /*55e0*/  ISETP.NE.U32.AND P0, PT, R144, RZ, PT ;  /* 0x000000ff9000720c */ /* 0x000fe20003f05070 */
[----:B------:R-:W-:Y:S01]  /*55f0*/  IMAD.X R227, R141, 0x1, R207, P4 ;  /* 0x000000018de37824 */ /* 0x000fe200020e06cf */
[----:B------:R2:W-:Y:S01]  /*5600*/  LDGSTS.E [R225], desc[UR14][R136.64], P6 ;  /* 0x0000000088e17fae */ /* 0x0005e2000b12184e */
[----:B------:R-:W-:Y:S01]  /*5610*/  IMAD.WIDE R140, R104, 0x4, R140 ;  /* 0x00000004688c7825 */ /* 0x000fe200078e028c */
[----:B------:R-:W-:-:S02]  /*5620*/  ISETP.NE.U32.AND P2, PT, R146, RZ, PT ;  /* 0x000000ff9200720c */ /* 0x000fc40003f45070 */
[----:B------:R-:W-:Y:S01]  /*5630*/  LDGSTS.E [R225+0x8], desc[UR14][R134.64], P5 ;  /* 0x0000800086e17fae */ /* 0x000fe2000a92184e */
[----:B------:R-:W-:Y:S01]  /*5640*/  IADD3 R150, P3, R52, R155, RZ ;  /* 0x0000009b34967210 */ /* 0x000fe20007f7e0ff */
[----:B-1----:R-:W-:Y:S02]  /*5650*/  VIADD R223, R76, UR5 ;  /* 0x000000054cdf7c36 */ /* 0x002fe40008000000 */
[----:B------:R-:W-:Y:S01]  /*5660*/  LDGSTS.E [R225+0x2000], desc[UR14][R140.64], P1 ;  /* 0x020000008ce17fae */ /* 0x000fe2000892184e */
[C---:B------:R-:W-:Y:S01]  /*5670*/  IADD3 R144, P1, R52.reuse, R187, RZ ;  /* 0x000000bb34907210 */ /* 0x040fe20007f3e0ff */
[--C-:B------:R-:W-:Y:S01]  /*5680*/  IMAD.X R151, R189, 0x1, R102.reuse, P3 ;  /* 0x00000001bd977824 */ /* 0x100fe200018e0666 */
[----:B------:R-:W-:Y:S01]  /*5690*/  IADD3 R138, P3, R52, R157, RZ ;  /* 0x0000009d348a7210 */ /* 0x000fe20007f7e0ff */
[----:B------:R-:W-:Y:S01]  /*56a0*/  VIADD R154, R154, 0xffffffc0 ;  /* 0xffffffc09a9a7836 */ /* 0x000fe20000000000 */
[----:B------:R-:W-:Y:S01]  /*56b0*/  IADD3 R157, P5, R157, R142, RZ ;  /* 0x0000008e9d9d7210 */ /* 0x000fe20007fbe0ff */
[--C-:B------:R-:W-:Y:S01]  /*56c0*/  IMAD.X R145, R205, 0x1, R102.reuse, P1 ;  /* 0x00000001cd917824 */ /* 0x100fe200008e0666 */
[C---:B------:R-:W-:Y:S01]  /*56d0*/  IADD3 R146, P1, R52.reuse, R129, RZ ;  /* 0x0000008134927210 */ /* 0x040fe20007f3e0ff */
[----:B------:R1:W-:Y:S01]  /*56e0*/  LDGSTS.E [R225+0x2008], desc[UR14][R132.64], P2 ;  /* 0x0200800084e17fae */ /* 0x0003e2000912184e */
[----:B------:R-:W-:Y:S01]  /*56f0*/  IADD3 R148, P2, R52, R171, RZ ;  /* 0x000000ab34947210 */ /* 0x000fe20007f5e0ff */
[----:B------:R-:W-:-:S02]  /*5700*/  IMAD.X R139, R185, 0x1, R102, P3 ;  /* 0x00000001b98b7824 */ /* 0x000fc400018e0666 */
[--C-:B------:R-:W-:Y:S01]  /*5710*/  IMAD.X R147, R173, 0x1, R102.reuse, P1 ;  /* 0x00000001ad937824 */ /* 0x100fe200008e0666 */
[----:B------:R-:W0:Y:S01]  /*5720*/  LDGDEPBAR ;  /* 0x00000000000079af */ /* 0x000e220000000000 */
[----:B------:R-:W-:Y:S01]  /*5730*/  IMAD.X R149, R195, 0x1, R102, P2 ;  /* 0x00000001c3957824 */ /* 0x000fe200010e0666 */
[C---:B--2---:R-:W-:Y:S01]  /*5740*/  IADD3 R136, P2, R52.reuse, R167, RZ ;  /* 0x000000a734887210 */ /* 0x044fe20007f5e0ff */
[----:B------:R-:W-:Y:S01]  /*5750*/  IMAD.X R185, R185, 0x1, R128, P5 ;  /* 0x00000001b9b97824 */ /* 0x000fe200028e0680 */
[----:B------:R-:W-:Y:S01]  /*5760*/  LDGSTS.E [R223+0xc000], desc[UR14][R144.64], P0 ;  /* 0x0c00000090df7fae */ /* 0x000fe2000812184e */
[----:B-1----:R-:W-:Y:S01]  /*5770*/  IADD3 R132, P1, R52, R183, RZ ;  /* 0x000000b734847210 */ /* 0x002fe20007f3e0ff */
[----:B------:R-:W-:Y:S02]  /*5780*/  VIADD R225, R80, UR5 ;  /* 0x0000000550e17c36 */ /* 0x000fe40008000000 */
[----:B------:R1:W-:Y:S01]  /*5790*/  LDGSTS.E [R223+0xc400], desc[UR14][R148.64], P0 ;  /* 0x0c40000094df7fae */ /* 0x0003e2000812184e */
[----:B------:R-:W-:-:S02]  /*57a0*/  IMAD.X R137, R191, 0x1, R102, P2 ;  /* 0x00000001bf897824 */ /* 0x000fc400010e0666 */
[--C-:B------:R-:W-:Y:S01]  /*57b0*/  IMAD.X R133, R203, 0x1, R102.reuse, P1 ;  /* 0x00000001cb857824 */ /* 0x100fe200008e0666 */
[C---:B------:R-:W-:Y:S01]  /*57c0*/  IADD3 R134, P1, R52.reuse, R127, RZ ;  /* 0x0000007f34867210 */ /* 0x040fe20007f3e0ff */
[----:B------:R2:W-:Y:S04]  /*57d0*/  LDGSTS.E [R223+0xc800], desc[UR14][R150.64], P0 ;  /* 0x0c80000096df7fae */ /* 0x0005e8000812184e */
[--C-:B------:R-:W-:Y:S01]  /*57e0*/  IMAD.X R135, R169, 0x1, R102.reuse, P1 ;  /* 0x00000001a9877824 */ /* 0x100fe200008e0666 */
[C---:B------:R-:W-:Y:S01]  /*57f0*/  IADD3 R140, P1, R52.reuse, R179, RZ ;  /* 0x000000b3348c7210 */ /* 0x040fe20007f3e0ff */
[----:B------:R3:W-:Y:S01]  /*5800*/  LDGSTS.E [R223+0xcc00], desc[UR14][R146.64], P0 ;  /* 0x0cc0000092df7fae */ /* 0x0007e2000812184e */
[C---:B-1----:R-:W-:Y:S02]  /*5810*/  IADD3 R148, P3, R52.reuse, R153, RZ ;  /* 0x0000009934947210 */ /* 0x042fe40007f7e0ff */
[-C--:B------:R-:W-:Y:S01]  /*5820*/  IADD3 R153, P6, R153, R142.reuse, RZ ;  /* 0x0000008e99997210 */ /* 0x080fe20007fde0ff */
[--C-:B------:R-:W-:Y:S01]  /*5830*/  IMAD.X R141, R201, 0x1, R102.reuse, P1 ;  /* 0x00000001c98d7824 */ /* 0x100fe200008e0666 */
[----:B------:R-:W-:Y:S01]  /*5840*/  IADD3 R144, P1, R52, R125, RZ ;  /* 0x0000007d34907210 */ /* 0x000fe20007f3e0ff */
[----:B------:R1:W-:Y:S01]  /*5850*/  LDGSTS.E [R225+0xc100], desc[UR14][R132.64], P0 ;  /* 0x0c10000084e17fae */ /* 0x0003e2000812184e */
[----:B--2---:R-:W-:Y:S01]  /*5860*/  VIADD R151, R82, UR5 ;  /* 0x0000000552977c36 */ /* 0x004fe20008000000 */
[----:B------:R-:W-:Y:S01]  /*5870*/  IADD3 R179, P5, R179, R142, RZ ;  /* 0x0000008eb3b37210 */ /* 0x000fe20007fbe0ff */
[--C-:B------:R-:W-:Y:S01]  /*5880*/  IMAD.X R149, R181, 0x1, R102.reuse, P3 ;  /* 0x00000001b5957824 */ /* 0x100fe200018e0666 */
[----:B------:R2:W-:Y:S01]  /*5890*/  LDGSTS.E [R225+0xc500], desc[UR14][R136.64], P0 ;  /* 0x0c50000088e17fae */ /* 0x0005e2000812184e */
[----:B------:R-:W-:Y:S01]  /*58a0*/  IMAD.X R145, R165, 0x1, R102, P1 ;  /* 0x00000001a5917824 */ /* 0x000fe200008e0666 */
[----:B---3--:R-:W-:Y:S01]  /*58b0*/  IADD3 R146, P2, R52, R163, RZ ;  /* 0x000000a334927210 */ /* 0x008fe20007f5e0ff */
[----:B------:R-:W-:Y:S01]  /*58c0*/  VIADD R223, R84, UR5 ;  /* 0x0000000554df7c36 */ /* 0x000fe20008000000 */
[----:B------:R3:W-:Y:S01]  /*58d0*/  LDGSTS.E [R225+0xc900], desc[UR14][R138.64], P0 ;  /* 0x0c9000008ae17fae */ /* 0x0007e2000812184e */
[----:B------:R-:W-:-:S02]  /*58e0*/  IMAD.X R181, R181, 0x1, R128, P6 ;  /* 0x00000001b5b57824 */ /* 0x000fc400030e0680 */
[----:B------:R-:W-:Y:S01]  /*58f0*/  IMAD.X R147, R197, 0x1, R102, P2 ;  /* 0x00000001c5937824 */ /* 0x000fe200010e0666 */
[C---:B-1----:R-:W-:Y:S01]  /*5900*/  IADD3 R132, P1, R52.reuse, R175, RZ ;  /* 0x000000af34847210 */ /* 0x042fe20007f3e0ff */
[----:B------:R1:W-:Y:S01]  /*5910*/  LDGSTS.E [R225+0xcd00], desc[UR14][R134.64], P0 ;  /* 0x0cd0000086e17fae */ /* 0x0003e2000812184e */
[-C--:B------:R-:W-:Y:S01]  /*5920*/  IADD3 R175, P6, R175, R142.reuse, RZ ;  /* 0x0000008eafaf7210 */ /* 0x080fe20007fde0ff */
[----:B------:R-:W-:Y:S01]  /*5930*/  IMAD.X R201, R201, 0x1, R128, P5 ;  /* 0x00000001c9c97824 */ /* 0x000fe200028e0680 */
[C---:B--2---:R-:W-:Y:S01]  /*5940*/  IADD3 R136, P3, R52.reuse, R143, RZ ;  /* 0x0000008f34887210 */ /* 0x044fe20007f7e0ff */
[----:B------:R-:W-:Y:S01]  /*5950*/  IMAD.X R133, R199, 0x1, R102, P1 ;  /* 0x00000001c7857824 */ /* 0x000fe200008e0666 */
[----:B------:R2:W-:Y:S01]  /*5960*/  LDGSTS.E [R151+0xc200], desc[UR14][R140.64], P0 ;  /* 0x0c2000008c977fae */ /* 0x0005e2000812184e */
[-C--:B------:R-:W-:Y:S01]  /*5970*/  IADD3 R143, P4, R143, R142.reuse, RZ ;  /* 0x0000008e8f8f7210 */ /* 0x080fe20007f9e0ff */
[----:B------:R-:W-:Y:S01]  /*5980*/  IMAD.X R199, R199, 0x1, R128, P6 ;  /* 0x00000001c7c77824 */ /* 0x000fe200030e0680 */
[C---:B---3--:R-:W-:Y:S01]  /*5990*/  IADD3 R138, P1, R52.reuse, R109, RZ ;  /* 0x0000006d348a7210 */ /* 0x048fe20007f3e0ff */
[----:B------:R2:W-:Y:S01]  /*59a0*/  LDGSTS.E [R151+0xc600], desc[UR14][R146.64], P0 ;  /* 0x0c60000092977fae */ /* 0x0005e2000812184e */
[----:B------:R-:W-:Y:S01]  /*59b0*/  IMAD.X R137, R177, 0x1, R102, P3 ;  /* 0x00000001b1897824 */ /* 0x000fe200018e0666 */
[-C--:B------:R-:W-:Y:S01]  /*59c0*/  IADD3 R109, P3, R109, R142.reuse, RZ ;  /* 0x0000008e6d6d7210 */ /* 0x080fe20007f7e0ff */
[----:B------:R-:W-:Y:S01]  /*59d0*/  IMAD.X R177, R177, 0x1, R128, P4 ;  /* 0x00000001b1b17824 */ /* 0x000fe200020e0680 */
[----:B-1----:R-:W-:Y:S01]  /*59e0*/  IADD3 R134, P2, R52, R159, RZ ;  /* 0x0000009f34867210 */ /* 0x002fe20007f5e0ff */
[----:B------:R-:W-:Y:S01]  /*59f0*/  IMAD.X R139, R161, 0x1, R102, P1 ;  /* 0x00000001a18b7824 */ /* 0x000fe200008e0666 */
[-C--:B------:R-:W-:Y:S01]  /*5a00*/  IADD3 R127, P1, R127, R142.reuse, RZ ;  /* 0x0000008e7f7f7210 */ /* 0x080fe20007f3e0ff */
[----:B------:R2:W-:Y:S01]  /*5a10*/  LDGSTS.E [R151+0xca00], desc[UR14][R148.64], P0 ;  /* 0x0ca0000094977fae */ /* 0x0005e2000812184e */
[----:B------:R-:W-:Y:S01]  /*5a20*/  IMAD.X R161, R161, 0x1, R128, P3 ;  /* 0x00000001a1a17824 */ /* 0x000fe200018e0680 */
[-C--:B------:R-:W-:Y:S01]  /*5a30*/  IADD3 R155, P3, R155, R142.reuse, RZ ;  /* 0x0000008e9b9b7210 */ /* 0x080fe20007f7e0ff */
[----:B------:R-:W-:Y:S01]  /*5a40*/  IMAD.X R135, R193, 0x1, R102, P2 ;  /* 0x00000001c1877824 */ /* 0x000fe200010e0666 */
[-C--:B------:R-:W-:Y:S01]  /*5a50*/  IADD3 R125, P2, R125, R142.reuse, RZ ;  /* 0x0000008e7d7d7210 */ /* 0x080fe20007f5e0ff */
[--C-:B------:R-:W-:Y:S01]  /*5a60*/  IMAD.X R169, R169, 0x1, R128.reuse, P1 ;  /* 0x00000001a9a97824 */ /* 0x100fe200008e0680 */
[-C--:B------:R-:W-:Y:S01]  /*5a70*/  IADD3 R163, P1, R163, R142.reuse, RZ ;  /* 0x0000008ea3a37210 */ /* 0x080fe20007f3e0ff */
[----:B------:R2:W-:Y:S01]  /*5a80*/  LDGSTS.E [R151+0xce00], desc[UR14][R144.64], P0 ;  /* 0x0ce0000090977fae */ /* 0x0005e2000812184e */
[--C-:B------:R-:W-:Y:S01]  /*5a90*/  IMAD.X R189, R189, 0x1, R128.reuse, P3 ;  /* 0x00000001bdbd7824 */ /* 0x100fe200018e0680 */
[-C--:B------:R-:W-:Y:S01]  /*5aa0*/  IADD3 R171, P4, R171, R142.reuse, RZ ;  /* 0x0000008eabab7210 */ /* 0x080fe20007f9e0ff */
[--C-:B------:R-:W-:Y:S01]  /*5ab0*/  IMAD.X R165, R165, 0x1, R128.reuse, P2 ;  /* 0x00000001a5a57824 */ /* 0x100fe200010e0680 */
[----:B------:R2:W-:Y:S01]  /*5ac0*/  LDGSTS.E [R223+0xc300], desc[UR14][R132.64], P0 ;  /* 0x0c30000084df7fae */ /* 0x0005e2000812184e */
[--C-:B------:R-:W-:Y:S01]  /*5ad0*/  IMAD.X R197, R197, 0x1, R128.reuse, P1 ;  /* 0x00000001c5c57824 */ /* 0x100fe200008e0680 */
[----:B------:R-:W-:Y:S01]  /*5ae0*/  ISETP.NE.U32.AND P1, PT, R152, UR4, PT ;  /* 0x0000000498007c0c */ /* 0x000fe2000bf25070 */
[----:B------:R-:W-:Y:S01]  /*5af0*/  IMAD.X R195, R195, 0x1, R128, P4 ;  /* 0x00000001c3c37824 */ /* 0x000fe200020e0680 */
[----:B------:R2:W-:Y:S01]  /*5b00*/  LDGSTS.E [R223+0xc700], desc[UR14][R134.64], P0 ;  /* 0x0c70000086df7fae */ /* 0x0005e2000812184e */
[----:B------:R-:W-:-:S02]  /*5b10*/  IADD3 R159, P2, R159, R142, RZ ;  /* 0x0000008e9f9f7210 */ /* 0x000fc40007f5e0ff */
[-C--:B------:R-:W-:Y:S01]  /*5b20*/  IADD3 R183, P3, R183, R142.reuse, RZ ;  /* 0x0000008eb7b77210 */ /* 0x080fe20007f7e0ff */
[----:B------:R2:W-:Y:S02]  /*5b30*/  LDGSTS.E [R223+0xcb00], desc[UR14][R136.64], P0 ;  /* 0x0cb0000088df7fae */ /* 0x0005e4000812184e */
[--C-:B------:R-:W-:Y:S01]  /*5b40*/  IMAD.X R193, R193, 0x1, R128.reuse, P2 ;  /* 0x00000001c1c17824 */ /* 0x100fe200010e0680 */
[-C--:B------:R-:W-:Y:S01]  /*5b50*/  IADD3 R187, P2, R187, R142.reuse, RZ ;  /* 0x0000008ebbbb7210 */ /* 0x080fe20007f5e0ff */
[----:B------:R2:W-:Y:S01]  /*5b60*/  LDGSTS.E [R223+0xcf00], desc[UR14][R138.64], P0 ;  /* 0x0cf000008adf7fae */ /* 0x0005e2000812184e */
[----:B------:R-:W-:Y:S01]  /*5b70*/  IADD3 R129, P0, R129, R142, RZ ;  /* 0x0000008e81817210 */ /* 0x000fe20007f1e0ff */
[--C-:B------:R-:W-:Y:S02]  /*5b80*/  IMAD.X R203, R203, 0x1, R128.reuse, P3 ;  /* 0x00000001cbcb7824 */ /* 0x100fe400018e0680 */
[----:B------:R-:W0:Y:S01]  /*5b90*/  LDGDEPBAR ;  /* 0x00000000000079af */ /* 0x000e220000000000 */
[----:B------:R-:W-:-:S02]  /*5ba0*/  IMAD.X R205, R205, 0x1, R128, P2 ;  /* 0x00000001cdcd7824 */ /* 0x000fc400010e0680 */
[----:B------:R-:W-:Y:S01]  /*5bb0*/  IMAD.X R173, R173, 0x1, R128, P0 ;  /* 0x00000001adad7824 */ /* 0x000fe200000e0680 */
[----:B------:R-:W-:-:S05]  /*5bc0*/  IADD3 R167, P0, R167, R142, RZ ;  /* 0x0000008ea7a77210 */ /* 0x000fca0007f1e0ff */
[----:B------:R-:W-:Y:S01]  /*5bd0*/  IMAD.X R191, R191, 0x1, R128, P0 ;  /* 0x00000001bfbf7824 */ /* 0x000fe200000e0680 */
[----:B--2---:R-:W-:Y:S07]  /*5be0*/  @P1 BRA `(.L_x_1) ;  /* 0xffffffe800501947 */ /* 0x004fee000383ffff */
.L_x_0:
[----:B------:R-:W-:Y:S02]  /*5bf0*/  WARPGROUP.DEPBAR.LE gsb0, 0x0 ;  /* 0x00008000000079c5 */ /* 0x000fe40000010000 */
[----:B------:R-:W-:-:S04]  /*5c00*/  DEPBAR.LE SB0, 0x0 ;  /* 0x000080000000791a */ /* 0x000fc80000000000 */
[----:B------:R-:W-:Y:S01]  /*5c10*/  LOP3.LUT R3, R9, 0x70, RZ, 0xc0, !PT ;  /* 0x0000007009037812 */ /* 0x000fe200078ec0ff */
[----:B------:R-:W1:Y:S01]  /*5c20*/  LDC R23, c[0x0][0x248] ;  /* 0x00009200ff177b82 */ /* 0x000e620000000800 */
[----:B------:R-:W-:Y:S01]  /*5c30*/  IADD3 R86, R107, UR7, R86 ;  /* 0x000000076b567c10 */ /* 0x000fe2000fffe056 */
[----:B------:R-:W-:Y:S01]  /*5c40*/  ULDC UR4, c[0x0][0x244] ;  /* 0x0000910000047ab9 */ /* 0x000fe20000000800 */
[----:B------:R-:W-:-:S05]  /*5c50*/  LOP3.LUT R13, R9, 0x7f0, RZ, 0xc0, !PT ;  /* 0x000007f0090d7812 */ /* 0x000fca00078ec0ff */
[----:B------:R-:W-:Y:S01]  /*5c60*/  BAR.SYNC.DEFER_BLOCKING 0x0 ;  /* 0x0000000000007b1d */ /* 0x000fe20000010000 */
[----:B------:R-:W-:Y:S01]  /*5c70*/  ISETP.GE.AND P0, PT, R7, R130, PT ;  /* 0x000000820700720c */ /* 0x000fe20003f06270 */
[----:B------:R-:W-:Y:S02]  /*5c80*/  IMAD.IADD R86, R3, 0x1, R86 ;  /* 0x0000000103567824 */ /* 0x000fe400078e0256 */
[----:B------:R-:W-:Y:S01]  /*5c90*/  IMAD R7, R7, UR4, RZ ;  /* 0x0000000407077c24 */ /* 0x000fe2000f8e02ff */
[-C--:B------:R-:W-:Y:S01]  /*5ca0*/  ISETP.LT.AND P5, PT, R0, R131.reuse, !P0 ;  /* 0x000000830000720c */ /* 0x080fe200047a1270 */
[----:B------:R-:W-:Y:S01]  /*5cb0*/  ULDC.64 UR4, c[0x0][0x220] ;  /* 0x0000880000047ab9 */ /* 0x000fe20000000a00 */
[-C--:B------:R-:W-:Y:S02]  /*5cc0*/  ISETP.LT.AND P3, PT, R2, R131.reuse, !P0 ;  /* 0x000000830200720c */ /* 0x080fe40004761270 */
[----:B------:R-:W-:Y:S02]  /*5cd0*/  LEA R15, P6, R7, UR4, 0x2 ;  /* 0x00000004070f7c11 */ /* 0x000fe4000f8c10ff */
[----:B------:R-:W-:-:S02]  /*5ce0*/  ISETP.LT.AND P2, PT, R4, R131, !P0 ;  /* 0x000000830400720c */ /* 0x000fc40004741270 */
[----:B------:R-:W-:Y:S02]  /*5cf0*/  LEA.HI.X.SX32 R21, R7, UR5, 0x2, P6 ;  /* 0x0000000507157c11 */ /* 0x000fe4000b0f16ff */
[-C--:B------:R-:W-:Y:S02]  /*5d00*/  ISETP.LT.AND P4, PT, R6, R131.reuse, !P0 ;  /* 0x000000830600720c */ /* 0x080fe40004781270 */
[----:B------:R-:W-:Y:S01]  /*5d10*/  ISETP.LT.AND P1, PT, R8, R131, !P0 ;  /* 0x000000830800720c */ /* 0x000fe20004721270 */
[----:B-1----:R-:W-:Y:S01]  /*5d20*/  IMAD R0, R0, R23, RZ ;  /* 0x0000001700007224 */ /* 0x002fe200078e02ff */
[----:B------:R-:W-:Y:S01]  /*5d30*/  STSM.16.M88.4 [R86], R24 ;  /* 0x0000001856007844 */ /* 0x000fe20000000200 */
[----:B------:R-:W-:Y:S03]  /*5d40*/  BAR.SYNC.DEFER_BLOCKING 0x0 ;  /* 0x0000000000007b1d */ /* 0x000fe60000010000 */
[----:B------:R-:W-:Y:S01]  /*5d50*/  LEA R2, P6, R0, R15, 0x2 ;  /* 0x0000000f00027211 */ /* 0x000fe200078c10ff */
[----:B------:R-:W-:-:S03]  /*5d60*/  IMAD R5, R23, 0x2, R0 ;  /* 0x0000000217057824 */ /* 0x000fc600078e0200 */
[----:B------:R-:W-:Y:S01]  /*5d70*/  LEA.HI.X.SX32 R3, R0, R21, 0x2, P6 ;  /* 0x0000001500037211 */ /* 0x000fe200030f16ff */
[----:B------:R-:W-:Y:S01]  /*5d80*/  IMAD R0, R23, 0x2, R5 ;  /* 0x0000000217007824 */ /* 0x000fe200078e0205 */
[----:B------:R-:W-:-:S03]  /*5d90*/  LEA R4, P6, R5, R15, 0x2 ;  /* 0x0000000f05047211 */ /* 0x000fc600078c10ff */
[----:B------:R-:W-:Y:S01]  /*5da0*/  IMAD R9, R23, 0x2, R0 ;  /* 0x0000000217097824 */ /* 0x000fe200078e0200 */
[----:B------:R-:W-:-:S04]  /*5db0*/  LEA.HI.X.SX32 R5, R5, R21, 0x2, P6 ;  /* 0x0000001505057211 */ /* 0x000fc800030f16ff */
[-C--:B------:R-:W-:Y:S01]  /*5dc0*/  LEA R8, P6, R9, R15.reuse, 0x2 ;  /* 0x0000000f09087211 */ /* 0x080fe200078c10ff */
[----:B------:R-:W1:Y:S01]  /*5dd0*/  LDS.128 R48, [R13+UR7] ;  /* 0x000000070d307984 */ /* 0x000e620008000c00 */
[----:B------:R-:W-:Y:S06]  /*5de0*/  BAR.SYNC.DEFER_BLOCKING 0x0 ;  /* 0x0000000000007b1d */ /* 0x000fec0000010000 */
[----:B------:R-:W-:Y:S02]  /*5df0*/  STSM.16.M88.4 [R86], R28 ;  /* 0x0000001c56007844 */ /* 0x000fe40000000200 */
[----:B------:R-:W-:Y:S06]  /*5e00*/  BAR.SYNC.DEFER_BLOCKING 0x0 ;  /* 0x0000000000007b1d */ /* 0x000fec0000010000 */
[----:B------:R-:W2:Y:S02]  /*5e10*/  LDS.128 R24, [R13+UR7] ;  /* 0x000000070d187984 */ /* 0x000ea40008000c00 */
[----:B------:R-:W-:Y:S06]  /*5e20*/  BAR.SYNC.DEFER_BLOCKING 0x0 ;  /* 0x0000000000007b1d */ /* 0x000fec0000010000 */
[----:B------:R-:W-:Y:S02]  /*5e30*/  STSM.16.M88.4 [R86], R32 ;  /* 0x0000002056007844 */ /* 0x000fe40000000200 */
[----:B------:R-:W-:Y:S06]  /*5e40*/  BAR.SYNC.DEFER_BLOCKING 0x0 ;  /* 0x0000000000007b1d */ /* 0x000fec0000010000 */
[----:B------:R-:W4:Y:S02]  /*5e50*/  LDS.128 R28, [R13+UR7] ;  /* 0x000000070d1c7984 */ /* 0x000f240008000c00 */
[----:B------:R-:W-:Y:S06]  /*5e60*/  BAR.SYNC.DEFER_BLOCKING 0x0 ;  /* 0x0000000000007b1d */ /* 0x000fec0000010000 */
[----:B------:R-:W-:Y:S02]  /*5e70*/  STSM.16.M88.4 [R86], R36 ;  /* 0x0000002456007844 */ /* 0x000fe40000000200 */
[----:B------:R-:W-:Y:S06]  /*5e80*/  BAR.SYNC.DEFER_BLOCKING 0x0 ;  /* 0x0000000000007b1d */ /* 0x000fec0000010000 */
[----:B-1----:R1:W-:Y:S01]  /*5e90*/  @P5 STG.E desc[UR14][R2.64], R48 ;  /* 0x0000003002005986 */ /* 0x0023e2000c10190e */
[----:B------:R-:W-:-:S03]  /*5ea0*/  LEA R6, P5, R0, R15, 0x2 ;  /* 0x0000000f00067211 */ /* 0x000fc600078a10ff */
[----:B------:R5:W-:Y:S01]  /*5eb0*/  @P3 STG.E desc[UR14][R4.64], R49 ;  /* 0x0000003104003986 */ /* 0x000be2000c10190e */
[----:B------:R-:W-:Y:S01]  /*5ec0*/  LEA.HI.X.SX32 R7, R0, R21, 0x2, P5 ;  /* 0x0000001500077211 */ /* 0x000fe200028f16ff */
[----:B------:R-:W-:Y:S01]  /*5ed0*/  IMAD R0, R23, 0x2, R9 ;  /* 0x0000000217007824 */ /* 0x000fe200078e0209 */
[----:B------:R-:W-:Y:S02]  /*5ee0*/  ISETP.LT.AND P5, PT, R10, R131, !P0 ;  /* 0x000000830a00720c */ /* 0x000fe400047a1270 */
[----:B------:R-:W-:Y:S01]  /*5ef0*/  LEA.HI.X.SX32 R9, R9, R21, 0x2, P6 ;  /* 0x0000001509097211 */ /* 0x000fe200030f16ff */
[----:B------:R3:W-:Y:S01]  /*5f00*/  @P2 STG.E desc[UR14][R6.64], R50 ;  /* 0x0000003206002986 */ /* 0x0007e2000c10190e */
[----:B------:R-:W-:Y:S01]  /*5f10*/  IMAD R10, R23, 0x2, R0 ;  /* 0x00000002170a7824 */ /* 0x000fe200078e0200 */
[----:B-1----:R-:W-:Y:S02]  /*5f20*/  LEA R2, P2, R0, R15, 0x2 ;  /* 0x0000000f00027211 */ /* 0x002fe400078410ff */
[----:B------:R-:W-:Y:S01]  /*5f30*/  ISETP.LT.AND P3, PT, R12, R131, !P0 ;  /* 0x000000830c00720c */ /* 0x000fe20004761270 */
[----:B------:R1:W-:Y:S01]  /*5f40*/  @P4 STG.E desc[UR14][R8.64], R51 ;  /* 0x0000003308004986 */ /* 0x0003e2000c10190e */
[----:B-----5:R-:W-:-:S02]  /*5f50*/  LEA R4, P6, R10, R15, 0x2 ;  /* 0x0000000f0a047211 */ /* 0x020fc400078c10ff */
[-C--:B------:R-:W-:Y:S01]  /*5f60*/  LEA.HI.X.SX32 R3, R0, R21.reuse, 0x2, P2 ;  /* 0x0000001500037211 */ /* 0x080fe200010f16ff */
[C---:B------:R-:W-:Y:S01]  /*5f70*/  IMAD R0, R23.reuse, 0x2, R10 ;  /* 0x0000000217007824 */ /* 0x040fe200078e020a */
[----:B------:R-:W-:Y:S02]  /*5f80*/  LEA.HI.X.SX32 R5, R10, R21, 0x2, P6 ;  /* 0x000000150a057211 */ /* 0x000fe400030f16ff */
[----:B------:R-:W-:Y:S01]  /*5f90*/  ISETP.LT.AND P2, PT, R16, R131, !P0 ;  /* 0x000000831000720c */ /* 0x000fe20004741270 */
[----:B--2---:R2:W-:Y:S01]  /*5fa0*/  @P1 STG.E desc[UR14][R2.64], R24 ;  /* 0x0000001802001986 */ /* 0x0045e2000c10190e */
[----:B------:R-:W-:Y:S01]  /*5fb0*/  IMAD R10, R23, 0x2, R0 ;  /* 0x00000002170a7824 */ /* 0x000fe200078e0200 */
[----:B---3--:R-:W-:Y:S02]  /*5fc0*/  LEA R6, P1, R0, R15, 0x2 ;  /* 0x0000000f00067211 */ /* 0x008fe400078210ff */
[----:B------:R-:W-:Y:S01]  /*5fd0*/  ISETP.LT.AND P4, PT, R14, R131, !P0 ;  /* 0x000000830e00720c */ /* 0x000fe20004781270 */
[----:B------:R3:W-:Y:S01]  /*5fe0*/  @P5 STG.E desc[UR14][R4.64], R25 ;  /* 0x0000001904005986 */ /* 0x0007e2000c10190e */
[----:B-1----:R-:W-:-:S02]  /*5ff0*/  LEA R8, P6, R10, R15, 0x2 ;  /* 0x0000000f0a087211 */ /* 0x002fc400078c10ff */
[----:B------:R-:W-:Y:S01]  /*6000*/  LEA.HI.X.SX32 R7, R0, R21, 0x2, P1 ;  /* 0x0000001500077211 */ /* 0x000fe200008f16ff */
[C---:B------:R-:W-:Y:S01]  /*6010*/  IMAD R0, R23.reuse, 0x2, R10 ;  /* 0x0000000217007824 */ /* 0x040fe200078e020a */
[----:B------:R-:W-:Y:S02]  /*6020*/  ISETP.LT.AND P1, PT, R18, R131, !P0 ;  /* 0x000000831200720c */ /* 0x000fe40004721270 */
[----:B------:R-:W1:Y:S01]  /*6030*/  LDS.128 R16, [R13+UR7] ;  /* 0x000000070d107984 */ /* 0x000e620008000c00 */
[----:B------:R-:W-:Y:S01]  /*6040*/  LEA.HI.X.SX32 R9, R10, R21, 0x2, P6 ;  /* 0x000000150a097211 */ /* 0x000fe200030f16ff */
[C---:B------:R-:W-:Y:S01]  /*6050*/  IMAD R10, R23.reuse, 0x2, R0 ;  /* 0x00000002170a7824 */ /* 0x040fe200078e0200 */
[----:B------:R-:W-:Y:S01]  /*6060*/  ISETP.LT.AND P5, PT, R20, R131, !P0 ;  /* 0x000000831400720c */ /* 0x000fe200047a1270 */
[----:B------:R5:W-:Y:S01]  /*6070*/  @P3 STG.E desc[UR14][R6.64], R26 ;  /* 0x0000001a06003986 */ /* 0x000be2000c10190e */
[-C--:B--2---:R-:W-:Y:S01]  /*6080*/  LEA R2, P3, R0, R15.reuse, 0x2 ;  /* 0x0000000f00027211 */ /* 0x084fe200078610ff */
[C---:B------:R-:W-:Y:S01]  /*6090*/  IMAD R11, R23.reuse, 0x2, R10 ;  /* 0x00000002170b7824 */ /* 0x040fe200078e020a */
[----:B---3--:R-:W-:Y:S01]  /*60a0*/  LEA R4, P6, R10, R15, 0x2 ;  /* 0x0000000f0a047211 */ /* 0x008fe200078c10ff */
[----:B------:R2:W-:Y:S01]  /*60b0*/  @P4 STG.E desc[UR14][R8.64], R27 ;  /* 0x0000001b08004986 */ /* 0x0005e2000c10190e */
[-C--:B------:R-:W-:Y:S01]  /*60c0*/  LEA.HI.X.SX32 R3, R0, R21.reuse, 0x2, P3 ;  /* 0x0000001500037211 */ /* 0x080fe200018f16ff */
[----:B------:R-:W-:Y:S01]  /*60d0*/  IMAD R0, R23, 0x2, R11 ;  /* 0x0000000217007824 */ /* 0x000fe200078e020b */
[----:B------:R-:W-:-:S02]  /*60e0*/  LEA.HI.X.SX32 R5, R10, R21, 0x2, P6 ;  /* 0x000000150a057211 */ /* 0x000fc400030f16ff */
[----:B------:R-:W-:Y:S01]  /*60f0*/  ISETP.LT.AND P4, PT, R40, R131, !P0 ;  /* 0x000000832800720c */ /* 0x000fe20004781270 */
[----:B------:R-:W-:Y:S01]  /*6100*/  IMAD R12, R23, 0x2, R0 ;  /* 0x00000002170c7824 */ /* 0x000fe200078e0200 */
[----:B----4-:R3:W-:Y:S01]  /*6110*/  @P2 STG.E desc[UR14][R2.64], R28 ;  /* 0x0000001c02002986 */ /* 0x0107e2000c10190e */
[-C--:B-----5:R-:W-:Y:S02]  /*6120*/  LEA R6, P6, R11, R15.reuse, 0x2 ;  /* 0x0000000f0b067211 */ /* 0x0a0fe400078c10ff */
[C---:B------:R-:W-:Y:S01]  /*6130*/  IMAD R13, R23.reuse, 0x2, R12 ;  /* 0x00000002170d7824 */ /* 0x040fe200078e020c */
[----:B------:R4:W-:Y:S01]  /*6140*/  @P1 STG.E desc[UR14][R4.64], R29 ;  /* 0x0000001d04001986 */ /* 0x0009e2000c10190e */
[----:B--2---:R-:W-:Y:S02]  /*6150*/  LEA R8, P1, R0, R15, 0x2 ;  /* 0x0000000f00087211 */ /* 0x004fe400078210ff */
[----:B------:R-:W-:Y:S01]  /*6160*/  ISETP.LT.AND P3, PT, R42, R131, !P0 ;  /* 0x000000832a00720c */ /* 0x000fe20004761270 */
[----:B------:R-:W-:Y:S01]  /*6170*/  IMAD R14, R23, 0x2, R13 ;  /* 0x00000002170e7824 */ /* 0x000fe200078e020d */
[----:B------:R-:W-:-:S02]  /*6180*/  LEA.HI.X.SX32 R9, R0, R21, 0x2, P1 ;  /* 0x0000001500097211 */ /* 0x000fc400008f16ff */
[----:B------:R-:W-:Y:S01]  /*6190*/  LEA.HI.X.SX32 R7, R11, R21, 0x2, P6 ;  /* 0x000000150b077211 */ /* 0x000fe200030f16ff */
[----:B------:R-:W-:Y:S01]  /*61a0*/  IMAD R0, R23, 0x2, R14 ;  /* 0x0000000217007824 */ /* 0x000fe200078e020e */
[C---:B---3--:R-:W-:Y:S02]  /*61b0*/  LEA R2, P1, R13.reuse, R15, 0x2 ;  /* 0x0000000f0d027211 */ /* 0x048fe400078210ff */
[----:B------:R-:W-:Y:S01]  /*61c0*/  ISETP.LT.AND P2, PT, R44, R131, !P0 ;  /* 0x000000832c00720c */ /* 0x000fe20004741270 */
[----:B------:R2:W-:Y:S01]  /*61d0*/  @P5 STG.E desc[UR14][R6.64], R30 ;  /* 0x0000001e06005986 */ /* 0x0005e2000c10190e */
[----:B------:R-:W-:Y:S02]  /*61e0*/  LEA R10, P6, R12, R15, 0x2 ;  /* 0x0000000f0c0a7211 */ /* 0x000fe400078c10ff */
[----:B------:R-:W-:Y:S01]  /*61f0*/  LEA.HI.X.SX32 R3, R13, R21, 0x2, P1 ;  /* 0x000000150d037211 */ /* 0x000fe200008f16ff */
[----:B------:R2:W-:Y:S01]  /*6200*/  @P4 STG.E desc[UR14][R8.64], R31 ;  /* 0x0000001f08004986 */ /* 0x0005e2000c10190e */
[----:B------:R-:W-:-:S02]  /*6210*/  ISETP.LT.AND P1, PT, R46, R131, !P0 ;  /* 0x000000832e00720c */ /* 0x000fc40004721270 */
[----:B------:R-:W-:Y:S02]  /*6220*/  ISETP.LT.AND P0, PT, R22, R131, !P0 ;  /* 0x000000831600720c */ /* 0x000fe40004701270 */
[----:B------:R-:W-:Y:S02]  /*6230*/  LEA.HI.X.SX32 R11, R12, R21, 0x2, P6 ;  /* 0x000000150c0b7211 */ /* 0x000fe400030f16ff */
[----:B------:R-:W-:-:S03]  /*6240*/  LEA R12, P6, R14, R15, 0x2 ;  /* 0x0000000f0e0c7211 */ /* 0x000fc600078c10ff */
[----:B-1----:R2:W-:Y:S01]  /*6250*/  @P3 STG.E desc[UR14][R10.64], R16 ;  /* 0x000000100a003986 */ /* 0x0025e2000c10190e */
[----:B------:R-:W-:Y:S02]  /*6260*/  LEA.HI.X.SX32 R13, R14, R21, 0x2, P6 ;  /* 0x000000150e0d7211 */ /* 0x000fe400030f16ff */
[C---:B----4-:R-:W-:Y:S01]  /*6270*/  LEA R4, P6, R0.reuse, R15, 0x2 ;  /* 0x0000000f00047211 */ /* 0x050fe200078c10ff */
[----:B------:R2:W-:Y:S03]  /*6280*/  @P2 STG.E desc[UR14][R2.64], R17 ;  /* 0x0000001102002986 */ /* 0x0005e6000c10190e */
[----:B------:R-:W-:Y:S01]  /*6290*/  LEA.HI.X.SX32 R5, R0, R21, 0x2, P6 ;  /* 0x0000001500057211 */ /* 0x000fe200030f16ff */
[----:B------:R2:W-:Y:S01]  /*62a0*/  @P1 STG.E desc[UR14][R12.64], R18 ;  /* 0x000000120c001986 */ /* 0x0005e2000c10190e */
[----:B------:R-:W-:Y:S07]  /*62b0*/  @!P0 EXIT ;  /* 0x000000000000894d */ /* 0x000fee0003800000 */
[----:B------:R-:W-:Y:S01]  /*62c0*/  STG.E desc[UR14][R4.64], R19 ;  /* 0x0000001304007986 */ /* 0x000fe2000c10190e */
[----:B------:R-:W-:Y:S05]  /*62d0*/  EXIT ;  /* 0x000000000000794d */ /* 0x000fea0003800000 */
.L_x_2:
[----:B------:R-:W-:-:S00]  /*62e0*/  BRA `(.L_x_2) ;  /* 0xfffffffc00fc7947 */ /* 0x000fc0000383ffff */
[----:B------:R-:W-:-:S00]  /*62f0*/  NOP ;  /* 0x0000000000007918 */ /* 0x000fc00000000000 */
        /* <DEDUP_REMOVED lines=8> */
.L_x_3:


//--------------------- .nv.shared.matmul_kernel  --------------------------
	.section	.nv.shared.matmul_kernel,"aw",@nobits
	.sectionflags	@""
	.align	16
	.zero		1024


//--------------------- .nv.shared.reserved.0     --------------------------
	.section	.nv.shared.reserved.0,"aw",@nobits
	.weak		__nv_reservedSMEM_offset_0_alias
	.size		__nv_reservedSMEM_offset_0_alias, 0, 0
	.other		__nv_reservedSMEM_offset_0_alias,@"STO_CUDA_RESERVED_SHARED STV_DEFAULT"
__nv_reservedSMEM_offset_0_alias:
	.zero		0


//--------------------- .nv.constant0.matmul_kernel --------------------------
	.section	.nv.constant0.matmul_kernel,"a",@progbits
	.sectionflags	@""
	.align	4
.nv.constant0.matmul_kernel:
	.zero		608


//--------------------- SYMBOLS --------------------------

	.type		.nv.reservedSmem.offset0,@object
	.size		.nv.reservedSmem.offset0,0x4
